	.target	sm_100a

	.elftype	@"ET_EXEC"


//--------------------- .note.nv.tkinfo           --------------------------
	.section	.note.nv.tkinfo,"",@"SHT_NOTE"
	.sectionflags	@"SHF_NOTE_NV_TKINFO"
	.tkinfo
        /*0018*/ 	.word	0x00000002
        /*0030*/ 	.string	""
        /*0030*/ 	.string	"ptxas"
        /*0030*/ 	.string	"Cuda compilation tools, release 13.0, V13.0.88"
        /*0030*/ 	.string	"Build cuda_13.0.r13.0/compiler.36424714_0"
        /*0030*/ 	.string	"-arch sm_100a -m 64 "



//--------------------- .note.nv.cuinfo           --------------------------
	.section	.note.nv.cuinfo,"",@"SHT_NOTE"
	.sectionflags	@"SHF_NOTE_NV_CUINFO"
        /*0018*/ 	.short	0x0002
        /*001a*/ 	.short	0x0064
        /*001c*/ 	.short	0x0082
	.zero		2


//--------------------- .nv.info                  --------------------------
	.section	.nv.info,"",@"SHT_CUDA_INFO"
	.align	4


	//----- nvinfo : EIATTR_REGCOUNT
	.align		4
        /*0000*/ 	.byte	0x04, 0x2f
        /*0002*/ 	.short	(.L_19 - .L_18)
	.align		4
.L_18:
        /*0004*/ 	.word	index@(_ZN7cutlass13device_kernelINS_4gemm6kernel13GemmUniversalIN4cute5tupleIJiiiiEEENS1_10collective13CollectiveMmaINS1_35MainloopSm100TmaUmmaWarpSpecializedILi9ELi2ELi4ENS5_IJNS4_1CILi1EEESB_SB_EEEEENS5_IJNSA_ILi64EEENSA_ILi256EEENSA_ILi32EEEEEENS_6half_tENS5_IJlSB_lEEESI_SJ_NS4_8TiledMMAINS4_8MMA_AtomIJNS4_20SM100_MMA_F16BF16_SSISI_SI_fLi64ELi256ELNS4_4UMMA5MajorE0ELSO_0ELNSN_7ScaleInE0ELSP_0EEEEEENS4_6LayoutISC_NS5_IJNSA_ILi0EEEST_ST_EEEEENS5_IJNS4_10UnderscoreESW_SW_EEEEENS4_13SM90_TMA_LOADENS4_14ComposedLayoutINS4_7SwizzleILi2ELi4ELi3EEENS4_18smem_ptr_flag_bitsILi16EEENSS_INS5_IJNSA_ILi8EEESG_EEENS5_IJSG_SB_EEEEEEEvNS4_8identityESZ_S19_vS1A_EENS_8epilogue10collective18CollectiveEpilogueINS1C_23Sm100TmaWarpSpecializedILi4ELi2ELi32ELb1ELb0EEEJSH_NS5_IJNSS_ISE_SB_EES1H_EEESI_SJ_SI_SJ_NS1C_6fusion15FusionCallbacksIS1G_NS1J_17LinearCombinationISI_fSI_fLNS_15FloatRoundStyleE2EEESH_S1I_JEEENS4_5SM1004TMEM4LOAD26SM100_TMEM_LOAD_16dp256b8xESZ_NS10_INS11_ILi3ELi4ELi3EEES14_NSS_INS5_IJS15_SE_EEENS5_IJSE_SB_EEEEEEENS4_17SM75_U32x4_LDSM_NENS4_14SM90_TMA_STOREES1X_NS4_17SM90_U32x4_STSM_NENS4_39AutoVectorizingCopyWithAssumedAlignmentILi128EEEEEEvvEEEEvNT_6ParamsE)
        /*0008*/ 	.word	0x00000070


	//----- nvinfo : EIATTR_FRAME_SIZE
	.align		4
.L_19:
        /*000c*/ 	.byte	0x04, 0x11
        /*000e*/ 	.short	(.L_21 - .L_20)
	.align		4
.L_20:
        /*0010*/ 	.word	index@($__internal_2_$__cuda_sm10x_tcgen05_guardrail_trap_unallocated_columns_being_dealloced)
        /*0014*/ 	.word	0x00000000


	//----- nvinfo : EIATTR_FRAME_SIZE
	.align		4
.L_21:
        /*0018*/ 	.byte	0x04, 0x11
        /*001a*/ 	.short	(.L_23 - .L_22)
	.align		4
.L_22:
        /*001c*/ 	.word	index@($__internal_1_$__cuda_sm10x_tcgen05_guardrail_trap_phase_invalid_during_alloc)
        /*0020*/ 	.word	0x00000000


	//----- nvinfo : EIATTR_FRAME_SIZE
	.align		4
.L_23:
        /*0024*/ 	.byte	0x04, 0x11
        /*0026*/ 	.short	(.L_25 - .L_24)
	.align		4
.L_24:
        /*0028*/ 	.word	index@($__internal_0_$__cuda_sm10x_tcgen05_guardrail_trap_col_being_dealloced_not_returned_by_alloc)
        /*002c*/ 	.word	0x00000000


	//----- nvinfo : EIATTR_FRAME_SIZE
	.align		4
.L_25:
        /*0030*/ 	.byte	0x04, 0x11
        /*0032*/ 	.short	(.L_27 - .L_26)
	.align		4
.L_26:
        /*0034*/ 	.word	index@(_ZN7cutlass13device_kernelINS_4gemm6kernel13GemmUniversalIN4cute5tupleIJiiiiEEENS1_10collective13CollectiveMmaINS1_35MainloopSm100TmaUmmaWarpSpecializedILi9ELi2ELi4ENS5_IJNS4_1CILi1EEESB_SB_EEEEENS5_IJNSA_ILi64EEENSA_ILi256EEENSA_ILi32EEEEEENS_6half_tENS5_IJlSB_lEEESI_SJ_NS4_8TiledMMAINS4_8MMA_AtomIJNS4_20SM100_MMA_F16BF16_SSISI_SI_fLi64ELi256ELNS4_4UMMA5MajorE0ELSO_0ELNSN_7ScaleInE0ELSP_0EEEEEENS4_6LayoutISC_NS5_IJNSA_ILi0EEEST_ST_EEEEENS5_IJNS4_10UnderscoreESW_SW_EEEEENS4_13SM90_TMA_LOADENS4_14ComposedLayoutINS4_7SwizzleILi2ELi4ELi3EEENS4_18smem_ptr_flag_bitsILi16EEENSS_INS5_IJNSA_ILi8EEESG_EEENS5_IJSG_SB_EEEEEEEvNS4_8identityESZ_S19_vS1A_EENS_8epilogue10collective18CollectiveEpilogueINS1C_23Sm100TmaWarpSpecializedILi4ELi2ELi32ELb1ELb0EEEJSH_NS5_IJNSS_ISE_SB_EES1H_EEESI_SJ_SI_SJ_NS1C_6fusion15FusionCallbacksIS1G_NS1J_17LinearCombinationISI_fSI_fLNS_15FloatRoundStyleE2EEESH_S1I_JEEENS4_5SM1004TMEM4LOAD26SM100_TMEM_LOAD_16dp256b8xESZ_NS10_INS11_ILi3ELi4ELi3EEES14_NSS_INS5_IJS15_SE_EEENS5_IJSE_SB_EEEEEEENS4_17SM75_U32x4_LDSM_NENS4_14SM90_TMA_STOREES1X_NS4_17SM90_U32x4_STSM_NENS4_39AutoVectorizingCopyWithAssumedAlignmentILi128EEEEEEvvEEEEvNT_6ParamsE)
        /*0038*/ 	.word	0x00000000


	//----- nvinfo : EIATTR_MIN_STACK_SIZE
	.align		4
.L_27:
        /*003c*/ 	.byte	0x04, 0x12
        /*003e*/ 	.short	(.L_29 - .L_28)
	.align		4
.L_28:
        /*0040*/ 	.word	index@(_ZN7cutlass13device_kernelINS_4gemm6kernel13GemmUniversalIN4cute5tupleIJiiiiEEENS1_10collective13CollectiveMmaINS1_35MainloopSm100TmaUmmaWarpSpecializedILi9ELi2ELi4ENS5_IJNS4_1CILi1EEESB_SB_EEEEENS5_IJNSA_ILi64EEENSA_ILi256EEENSA_ILi32EEEEEENS_6half_tENS5_IJlSB_lEEESI_SJ_NS4_8TiledMMAINS4_8MMA_AtomIJNS4_20SM100_MMA_F16BF16_SSISI_SI_fLi64ELi256ELNS4_4UMMA5MajorE0ELSO_0ELNSN_7ScaleInE0ELSP_0EEEEEENS4_6LayoutISC_NS5_IJNSA_ILi0EEEST_ST_EEEEENS5_IJNS4_10UnderscoreESW_SW_EEEEENS4_13SM90_TMA_LOADENS4_14ComposedLayoutINS4_7SwizzleILi2ELi4ELi3EEENS4_18smem_ptr_flag_bitsILi16EEENSS_INS5_IJNSA_ILi8EEESG_EEENS5_IJSG_SB_EEEEEEEvNS4_8identityESZ_S19_vS1A_EENS_8epilogue10collective18CollectiveEpilogueINS1C_23Sm100TmaWarpSpecializedILi4ELi2ELi32ELb1ELb0EEEJSH_NS5_IJNSS_ISE_SB_EES1H_EEESI_SJ_SI_SJ_NS1C_6fusion15FusionCallbacksIS1G_NS1J_17LinearCombinationISI_fSI_fLNS_15FloatRoundStyleE2EEESH_S1I_JEEENS4_5SM1004TMEM4LOAD26SM100_TMEM_LOAD_16dp256b8xESZ_NS10_INS11_ILi3ELi4ELi3EEES14_NSS_INS5_IJS15_SE_EEENS5_IJSE_SB_EEEEEEENS4_17SM75_U32x4_LDSM_NENS4_14SM90_TMA_STOREES1X_NS4_17SM90_U32x4_STSM_NENS4_39AutoVectorizingCopyWithAssumedAlignmentILi128EEEEEEvvEEEEvNT_6ParamsE)
        /*0044*/ 	.word	0x00000000
.L_29:


//--------------------- .nv.compat                --------------------------
	.section	.nv.compat,"",@"SHT_CUDA_COMPAT_INFO"
	.align	4
        /*0000*/ 	.byte	0x02, 0x09, 0x01, 0x00, 0x02, 0x02, 0x02, 0x00, 0x02, 0x05, 0x05, 0x00, 0x03, 0x07, 0x01, 0x01
        /*0010*/ 	.byte	0x02, 0x03, 0x01, 0x00, 0x02, 0x06, 0x01, 0x00, 0x04, 0x0b, 0x08, 0x00, 0x09, 0x00, 0x00, 0x00
        /*0020*/ 	.byte	0x00, 0x00, 0x00, 0x00


//--------------------- .nv.info._ZN7cutlass13device_kernelINS_4gemm6kernel13GemmUniversalIN4cute5tupleIJiiiiEEENS1_10collective13CollectiveMmaINS1_35MainloopSm100TmaUmmaWarpSpecializedILi9ELi2ELi4ENS5_IJNS4_1CILi1EEESB_SB_EEEEENS5_IJNSA_ILi64EEENSA_ILi256EEENSA_ILi32EEEEEENS_6half_tENS5_IJlSB_lEEESI_SJ_NS4_8TiledMMAINS4_8MMA_AtomIJNS4_20SM100_MMA_F16BF16_SSISI_SI_fLi64ELi256ELNS4_4UMMA5MajorE0ELSO_0ELNSN_7ScaleInE0ELSP_0EEEEEENS4_6LayoutISC_NS5_IJNSA_ILi0EEEST_ST_EEEEENS5_IJNS4_10UnderscoreESW_SW_EEEEENS4_13SM90_TMA_LOADENS4_14ComposedLayoutINS4_7SwizzleILi2ELi4ELi3EEENS4_18smem_ptr_flag_bitsILi16EEENSS_INS5_IJNSA_ILi8EEESG_EEENS5_IJSG_SB_EEEEEEEvNS4_8identityESZ_S19_vS1A_EENS_8epilogue10collective18CollectiveEpilogueINS1C_23Sm100TmaWarpSpecializedILi4ELi2ELi32ELb1ELb0EEEJSH_NS5_IJNSS_ISE_SB_EES1H_EEESI_SJ_SI_SJ_NS1C_6fusion15FusionCallbacksIS1G_NS1J_17LinearCombinationISI_fSI_fLNS_15FloatRoundStyleE2EEESH_S1I_JEEENS4_5SM1004TMEM4LOAD26SM100_TMEM_LOAD_16dp256b8xESZ_NS10_INS11_ILi3ELi4ELi3EEES14_NSS_INS5_IJS15_SE_EEENS5_IJSE_SB_EEEEEEENS4_17SM75_U32x4_LDSM_NENS4_14SM90_TMA_STOREES1X_NS4_17SM90_U32x4_STSM_NENS4_39AutoVectorizingCopyWithAssumedAlignmentILi128EEEEEEvvEEEEvNT_6ParamsE --------------------------
	.section	.nv.info._ZN7cutlass13device_kernelINS_4gemm6kernel13GemmUniversalIN4cute5tupleIJiiiiEEENS1_10collective13CollectiveMmaINS1_35MainloopSm100TmaUmmaWarpSpecializedILi9ELi2ELi4ENS5_IJNS4_1CILi1EEESB_SB_EEEEENS5_IJNSA_ILi64EEENSA_ILi256EEENSA_ILi32EEEEEENS_6half_tENS5_IJlSB_lEEESI_SJ_NS4_8TiledMMAINS4_8MMA_AtomIJNS4_20SM100_MMA_F16BF16_SSISI_SI_fLi64ELi256ELNS4_4UMMA5MajorE0ELSO_0ELNSN_7ScaleInE0ELSP_0EEEEEENS4_6LayoutISC_NS5_IJNSA_ILi0EEEST_ST_EEEEENS5_IJNS4_10UnderscoreESW_SW_EEEEENS4_13SM90_TMA_LOADENS4_14ComposedLayoutINS4_7SwizzleILi2ELi4ELi3EEENS4_18smem_ptr_flag_bitsILi16EEENSS_INS5_IJNSA_ILi8EEESG_EEENS5_IJSG_SB_EEEEEEEvNS4_8identityESZ_S19_vS1A_EENS_8epilogue10collective18CollectiveEpilogueINS1C_23Sm100TmaWarpSpecializedILi4ELi2ELi32ELb1ELb0EEEJSH_NS5_IJNSS_ISE_SB_EES1H_EEESI_SJ_SI_SJ_NS1C_6fusion15FusionCallbacksIS1G_NS1J_17LinearCombinationISI_fSI_fLNS_15FloatRoundStyleE2EEESH_S1I_JEEENS4_5SM1004TMEM4LOAD26SM100_TMEM_LOAD_16dp256b8xESZ_NS10_INS11_ILi3ELi4ELi3EEES14_NSS_INS5_IJS15_SE_EEENS5_IJSE_SB_EEEEEEENS4_17SM75_U32x4_LDSM_NENS4_14SM90_TMA_STOREES1X_NS4_17SM90_U32x4_STSM_NENS4_39AutoVectorizingCopyWithAssumedAlignmentILi128EEEEEEvvEEEEvNT_6ParamsE,"",@"SHT_CUDA_INFO"
	.sectionflags	@""
	.align	4


	//----- nvinfo : EIATTR_CUDA_API_VERSION
	.align		4
        /*0000*/ 	.byte	0x04, 0x37
        /*0002*/ 	.short	(.L_31 - .L_30)
.L_30:
        /*0004*/ 	.word	0x00000082


	//----- nvinfo : EIATTR_KPARAM_INFO
	.align		4
.L_31:
        /*0008*/ 	.byte	0x04, 0x17
        /*000a*/ 	.short	(.L_33 - .L_32)
.L_32:
        /*000c*/ 	.word	0x00000000
        /*0010*/ 	.short	0x0000
        /*0012*/ 	.short	0x0000
        /*0014*/ 	.byte	0x00, 0xf0, 0x01, 0x20


	//----- nvinfo : EIATTR_AT_ENTRY_FRAGMENTS
	.align		4
.L_33:
        /*0018*/ 	.byte	0x04, 0x4f
        /*001a*/ 	.short	(.L_35 - .L_34)


	//   ....[0]....
.L_34:
        /*001c*/ 	.word	0x00000006


	//----- nvinfo : EIATTR_RESERVED_SMEM_USED
	.align		4
.L_35:
        /*0020*/ 	.byte	0x01, 0x41
	.zero		2


	//----- nvinfo : EIATTR_SPARSE_MMA_MASK
	.align		4
        /*0024*/ 	.byte	0x03, 0x50
        /*0026*/ 	.short	0x0000


	//----- nvinfo : EIATTR_TCGEN05_1CTA_USED
	.align		4
        /*0028*/ 	.byte	0x01, 0x51
	.zero		2


	//----- nvinfo : EIATTR_MAXREG_COUNT
	.align		4
        /*002c*/ 	.byte	0x03, 0x1b
        /*002e*/ 	.short	0x00ff


	//----- nvinfo : EIATTR_NUM_BARRIERS
	.align		4
        /*0030*/ 	.byte	0x02, 0x4c
        /*0032*/ 	.byte	0x07
	.zero		1


	//----- nvinfo : EIATTR_EXTERNS
	.align		4
        /*0034*/ 	.byte	0x04, 0x0f
        /*0036*/ 	.short	(.L_37 - .L_36)


	//   ....[0]....
	.align		4
.L_36:
        /*0038*/ 	.word	index@(__assertfail)


	//----- nvinfo : EIATTR_MERCURY_ISA_VERSION
	.align		4
.L_37:
        /*003c*/ 	.byte	0x03, 0x5f
        /*003e*/ 	.short	0x0101


	//----- nvinfo : EIATTR_INT_WARP_WIDE_INSTR_OFFSETS
	.align		4
        /*0040*/ 	.byte	0x04, 0x31
        /*0042*/ 	.short	(.L_39 - .L_38)


	//   ....[0]....
.L_38:
        /*0044*/ 	.word	0x00001eb0


	//   ....[1]....
        /*0048*/ 	.word	0x00003b40


	//   ....[2]....
        /*004c*/ 	.word	0x00003b70


	//   ....[3]....
        /*0050*/ 	.word	0x00003bc0


	//   ....[4]....
        /*0054*/ 	.word	0x000044e0


	//   ....[5]....
        /*0058*/ 	.word	0x00004540


	//   ....[6]....
        /*005c*/ 	.word	0x00004620


	//   ....[7]....
        /*0060*/ 	.word	0x00004690


	//   ....[8]....
        /*0064*/ 	.word	0x000047a0


	//   ....[9]....
        /*0068*/ 	.word	0x00004830


	//   ....[10]....
        /*006c*/ 	.word	0x00004a00


	//   ....[11]....
        /*0070*/ 	.word	0x00004b60


	//----- nvinfo : EIATTR_COOP_GROUP_MASK_REGIDS
	.align		4
.L_39:
        /*0074*/ 	.byte	0x04, 0x29
        /*0076*/ 	.short	(.L_41 - .L_40)


	//   ....[0]....
.L_40:
        /*0078*/ 	.word	0xffffffff


	//   ....[1]....
        /*007c*/ 	.word	0xffffffff


	//   ....[2]....
        /*0080*/ 	.word	0xffffffff


	//   ....[3]....
        /*0084*/ 	.word	0xffffffff


	//   ....[4]....
        /*0088*/ 	.word	0xffffffff


	//   ....[5]....
        /*008c*/ 	.word	0xffffffff


	//   ....[6]....
        /*0090*/ 	.word	0xffffffff


	//   ....[7]....
        /*0094*/ 	.word	0xffffffff


	//   ....[8]....
        /*0098*/ 	.word	0xffffffff


	//   ....[9]....
        /*009c*/ 	.word	0xffffffff


	//   ....[10]....
        /*00a0*/ 	.word	0xffffffff


	//   ....[11]....
        /*00a4*/ 	.word	0xffffffff


	//   ....[12]....
        /*00a8*/ 	.word	0xffffffff


	//----- nvinfo : EIATTR_COOP_GROUP_INSTR_OFFSETS
	.align		4
.L_41:
        /*00ac*/ 	.byte	0x04, 0x28
        /*00ae*/ 	.short	(.L_43 - .L_42)


	//   ....[0]....
.L_42:
        /*00b0*/ 	.word	0x00000090


	//   ....[1]....
        /*00b4*/ 	.word	0x000004d0


	//   ....[2]....
        /*00b8*/ 	.word	0x00000710


	//   ....[3]....
        /*00bc*/ 	.word	0x000008b0


	//   ....[4]....
        /*00c0*/ 	.word	0x000009b0


	//   ....[5]....
        /*00c4*/ 	.word	0x00000b20


	//   ....[6]....
        /*00c8*/ 	.word	0x00000cc0


	//   ....[7]....
        /*00cc*/ 	.word	0x00001d90


	//   ....[8]....
        /*00d0*/ 	.word	0x00002e40


	//   ....[9]....
        /*00d4*/ 	.word	0x00003050


	//   ....[10]....
        /*00d8*/ 	.word	0x00003080


	//   ....[11]....
        /*00dc*/ 	.word	0x00003a30


	//   ....[12]....
        /*00e0*/ 	.word	0x00003c60


	//----- nvinfo : EIATTR_VRC_CTA_INIT_COUNT
	.align		4
.L_43:
        /*00e4*/ 	.byte	0x02, 0x4a
        /*00e6*/ 	.byte	0x80
	.zero		1


	//----- nvinfo : EIATTR_SYSCALL_OFFSETS
	.align		4
        /*00e8*/ 	.byte	0x04, 0x46
        /*00ea*/ 	.short	(.L_45 - .L_44)


	//   ....[0]....
.L_44:
        /*00ec*/ 	.word	0x00005610


	//   ....[1]....
        /*00f0*/ 	.word	0x00005700


	//   ....[2]....
        /*00f4*/ 	.word	0x00005f30


	//   ....[3]....
        /*00f8*/ 	.word	0x00006bf0


	//   ....[4]....
        /*00fc*/ 	.word	0x00007850


	//   ....[5]....
        /*0100*/ 	.word	0x000084b0


	//----- nvinfo : EIATTR_MBARRIER_INSTR_OFFSETS
	.align		4
.L_45:
        /*0104*/ 	.byte	0x04, 0x39
        /*0106*/ 	.short	(.L_47 - .L_46)


	//   ....[0]....
.L_46:
        /*0108*/ 	.word	0x000005d0
        /*010c*/ 	.word	0x000000ff
        /*0110*/ 	.word	0x00000000
        /*0114*/ 	.short	0x0100
        /*0116*/ 	.byte	0x05
	.zero		1


	//   ....[1]....
        /*0118*/ 	.word	0x000005e0
        /*011c*/ 	.word	0x000000ff
        /*0120*/ 	.word	0x00000048
        /*0124*/ 	.short	0x0100
        /*0126*/ 	.byte	0x05
	.zero		1


	//   ....[2]....
        /*0128*/ 	.word	0x000005f0
        /*012c*/ 	.word	0x000000ff
        /*0130*/ 	.word	0x00000008
        /*0134*/ 	.short	0x0100
        /*0136*/ 	.byte	0x05
	.zero		1


	//   ....[3]....
        /*0138*/ 	.word	0x00000600
        /*013c*/ 	.word	0x000000ff
        /*0140*/ 	.word	0x00000050
        /*0144*/ 	.short	0x0100
        /*0146*/ 	.byte	0x05
	.zero		1


	//   ....[4]....
        /*0148*/ 	.word	0x00000610
        /*014c*/ 	.word	0x000000ff
        /*0150*/ 	.word	0x00000010
        /*0154*/ 	.short	0x0100
        /*0156*/ 	.byte	0x05
	.zero		1


	//   ....[5]....
        /*0158*/ 	.word	0x00000620
        /*015c*/ 	.word	0x000000ff
        /*0160*/ 	.word	0x00000058
        /*0164*/ 	.short	0x0100
        /*0166*/ 	.byte	0x05
	.zero		1


	//   ....[6]....
        /*0168*/ 	.word	0x00000630
        /*016c*/ 	.word	0x000000ff
        /*0170*/ 	.word	0x00000018
        /*0174*/ 	.short	0x0100
        /*0176*/ 	.byte	0x05
	.zero		1


	//   ....[7]....
        /*0178*/ 	.word	0x00000640
        /*017c*/ 	.word	0x000000ff
        /*0180*/ 	.word	0x00000060
        /*0184*/ 	.short	0x0100
        /*0186*/ 	.byte	0x05
	.zero		1


	//   ....[8]....
        /*0188*/ 	.word	0x00000650
        /*018c*/ 	.word	0x000000ff
        /*0190*/ 	.word	0x00000020
        /*0194*/ 	.short	0x0100
        /*0196*/ 	.byte	0x05
	.zero		1


	//   ....[9]....
        /*0198*/ 	.word	0x00000660
        /*019c*/ 	.word	0x000000ff
        /*01a0*/ 	.word	0x00000068
        /*01a4*/ 	.short	0x0100
        /*01a6*/ 	.byte	0x05
	.zero		1


	//   ....[10]....
        /*01a8*/ 	.word	0x00000670
        /*01ac*/ 	.word	0x000000ff
        /*01b0*/ 	.word	0x00000028
        /*01b4*/ 	.short	0x0100
        /*01b6*/ 	.byte	0x05
	.zero		1


	//   ....[11]....
        /*01b8*/ 	.word	0x00000680
        /*01bc*/ 	.word	0x000000ff
        /*01c0*/ 	.word	0x00000070
        /*01c4*/ 	.short	0x0100
        /*01c6*/ 	.byte	0x05
	.zero		1


	//   ....[12]....
        /*01c8*/ 	.word	0x00000690
        /*01cc*/ 	.word	0x000000ff
        /*01d0*/ 	.word	0x00000030
        /*01d4*/ 	.short	0x0100
        /*01d6*/ 	.byte	0x05
	.zero		1


	//   ....[13]....
        /*01d8*/ 	.word	0x000006a0
        /*01dc*/ 	.word	0x000000ff
        /*01e0*/ 	.word	0x00000078
        /*01e4*/ 	.short	0x0100
        /*01e6*/ 	.byte	0x05
	.zero		1


	//   ....[14]....
        /*01e8*/ 	.word	0x000006b0
        /*01ec*/ 	.word	0x000000ff
        /*01f0*/ 	.word	0x00000038
        /*01f4*/ 	.short	0x0100
        /*01f6*/ 	.byte	0x05
	.zero		1


	//   ....[15]....
        /*01f8*/ 	.word	0x000006c0
        /*01fc*/ 	.word	0x000000ff
        /*0200*/ 	.word	0x00000080
        /*0204*/ 	.short	0x0100
        /*0206*/ 	.byte	0x05
	.zero		1


	//   ....[16]....
        /*0208*/ 	.word	0x000006d0
        /*020c*/ 	.word	0x000000ff
        /*0210*/ 	.word	0x00000040
        /*0214*/ 	.short	0x0100
        /*0216*/ 	.byte	0x05
	.zero		1


	//   ....[17]....
        /*0218*/ 	.word	0x000006e0
        /*021c*/ 	.word	0x000000ff
        /*0220*/ 	.word	0x00000088
        /*0224*/ 	.short	0x0100
        /*0226*/ 	.byte	0x05
	.zero		1


	//   ....[18]....
        /*0228*/ 	.word	0x00000820
        /*022c*/ 	.word	0x000000ff
        /*0230*/ 	.word	0x00000090
        /*0234*/ 	.short	0x0100
        /*0236*/ 	.byte	0x07
	.zero		1


	//   ....[19]....
        /*0238*/ 	.word	0x00000830
        /*023c*/ 	.word	0x000000ff
        /*0240*/ 	.word	0x000000b0
        /*0244*/ 	.short	0x0100
        /*0246*/ 	.byte	0x07
	.zero		1


	//   ....[20]....
        /*0248*/ 	.word	0x00000840
        /*024c*/ 	.word	0x000000ff
        /*0250*/ 	.word	0x00000098
        /*0254*/ 	.short	0x0100
        /*0256*/ 	.byte	0x07
	.zero		1


	//   ....[21]....
        /*0258*/ 	.word	0x00000850
        /*025c*/ 	.word	0x000000ff
        /*0260*/ 	.word	0x000000b8
        /*0264*/ 	.short	0x0100
        /*0266*/ 	.byte	0x07
	.zero		1


	//   ....[22]....
        /*0268*/ 	.word	0x00000860
        /*026c*/ 	.word	0x000000ff
        /*0270*/ 	.word	0x000000a0
        /*0274*/ 	.short	0x0100
        /*0276*/ 	.byte	0x07
	.zero		1


	//   ....[23]....
        /*0278*/ 	.word	0x00000870
        /*027c*/ 	.word	0x000000ff
        /*0280*/ 	.word	0x000000c0
        /*0284*/ 	.short	0x0100
        /*0286*/ 	.byte	0x07
	.zero		1


	//   ....[24]....
        /*0288*/ 	.word	0x00000880
        /*028c*/ 	.word	0x000000ff
        /*0290*/ 	.word	0x000000a8
        /*0294*/ 	.short	0x0100
        /*0296*/ 	.byte	0x07
	.zero		1


	//   ....[25]....
        /*0298*/ 	.word	0x00000890
        /*029c*/ 	.word	0x000000ff
        /*02a0*/ 	.word	0x000000c8
        /*02a4*/ 	.short	0x0100
        /*02a6*/ 	.byte	0x07
	.zero		1


	//   ....[26]....
        /*02a8*/ 	.word	0x00000980
        /*02ac*/ 	.word	0x000000ff
        /*02b0*/ 	.word	0x000000d0
        /*02b4*/ 	.short	0x0100
        /*02b6*/ 	.byte	0x05
	.zero		1


	//   ....[27]....
        /*02b8*/ 	.word	0x00000990
        /*02bc*/ 	.word	0x000000ff
        /*02c0*/ 	.word	0x000000d8
        /*02c4*/ 	.short	0x0100
        /*02c6*/ 	.byte	0x05
	.zero		1


	//   ....[28]....
        /*02c8*/ 	.word	0x00000ad0
        /*02cc*/ 	.word	0x000000ff
        /*02d0*/ 	.word	0x000000e0
        /*02d4*/ 	.short	0x0100
        /*02d6*/ 	.byte	0x05
	.zero		1


	//   ....[29]....
        /*02d8*/ 	.word	0x00000ae0
        /*02dc*/ 	.word	0x000000ff
        /*02e0*/ 	.word	0x000000f0
        /*02e4*/ 	.short	0x0100
        /*02e6*/ 	.byte	0x05
	.zero		1


	//   ....[30]....
        /*02e8*/ 	.word	0x00000af0
        /*02ec*/ 	.word	0x000000ff
        /*02f0*/ 	.word	0x000000e8
        /*02f4*/ 	.short	0x0100
        /*02f6*/ 	.byte	0x05
	.zero		1


	//   ....[31]....
        /*02f8*/ 	.word	0x00000b00
        /*02fc*/ 	.word	0x000000ff
        /*0300*/ 	.word	0x000000f8
        /*0304*/ 	.short	0x0100
        /*0306*/ 	.byte	0x05
	.zero		1


	//   ....[32]....
        /*0308*/ 	.word	0x00000c30
        /*030c*/ 	.word	0x000000ff
        /*0310*/ 	.word	0x00000100
        /*0314*/ 	.short	0x0100
        /*0316*/ 	.byte	0x07
	.zero		1


	//   ....[33]....
        /*0318*/ 	.word	0x00000c40
        /*031c*/ 	.word	0x000000ff
        /*0320*/ 	.word	0x00000120
        /*0324*/ 	.short	0x0100
        /*0326*/ 	.byte	0x07
	.zero		1


	//   ....[34]....
        /*0328*/ 	.word	0x00000c50
        /*032c*/ 	.word	0x000000ff
        /*0330*/ 	.word	0x00000108
        /*0334*/ 	.short	0x0100
        /*0336*/ 	.byte	0x07
	.zero		1


	//   ....[35]....
        /*0338*/ 	.word	0x00000c60
        /*033c*/ 	.word	0x000000ff
        /*0340*/ 	.word	0x00000128
        /*0344*/ 	.short	0x0100
        /*0346*/ 	.byte	0x07
	.zero		1


	//   ....[36]....
        /*0348*/ 	.word	0x00000c70
        /*034c*/ 	.word	0x000000ff
        /*0350*/ 	.word	0x00000110
        /*0354*/ 	.short	0x0100
        /*0356*/ 	.byte	0x07
	.zero		1


	//   ....[37]....
        /*0358*/ 	.word	0x00000c80
        /*035c*/ 	.word	0x000000ff
        /*0360*/ 	.word	0x00000130
        /*0364*/ 	.short	0x0100
        /*0366*/ 	.byte	0x07
	.zero		1


	//   ....[38]....
        /*0368*/ 	.word	0x00000c90
        /*036c*/ 	.word	0x000000ff
        /*0370*/ 	.word	0x00000118
        /*0374*/ 	.short	0x0100
        /*0376*/ 	.byte	0x07
	.zero		1


	//   ....[39]....
        /*0378*/ 	.word	0x00000ca0
        /*037c*/ 	.word	0x000000ff
        /*0380*/ 	.word	0x00000138
        /*0384*/ 	.short	0x0100
        /*0386*/ 	.byte	0x07
	.zero		1


	//   ....[40]....
        /*0388*/ 	.word	0x00000d90
        /*038c*/ 	.word	0x000000ff
        /*0390*/ 	.word	0x00000140
        /*0394*/ 	.short	0x0100
        /*0396*/ 	.byte	0x05
	.zero		1


	//   ....[41]....
        /*0398*/ 	.word	0x00000da0
        /*039c*/ 	.word	0x000000ff
        /*03a0*/ 	.word	0x00000150
        /*03a4*/ 	.short	0x0100
        /*03a6*/ 	.byte	0x05
	.zero		1


	//   ....[42]....
        /*03a8*/ 	.word	0x00000db0
        /*03ac*/ 	.word	0x000000ff
        /*03b0*/ 	.word	0x00000148
        /*03b4*/ 	.short	0x0100
        /*03b6*/ 	.byte	0x05
	.zero		1


	//   ....[43]....
        /*03b8*/ 	.word	0x00000dc0
        /*03bc*/ 	.word	0x000000ff
        /*03c0*/ 	.word	0x00000158
        /*03c4*/ 	.short	0x0100
        /*03c6*/ 	.byte	0x05
	.zero		1


	//   ....[44]....
        /*03c8*/ 	.word	0x00001690
        /*03cc*/ 	.word	0x00000002
        /*03d0*/ 	.word	0x00000150
        /*03d4*/ 	.short	0x010a
        /*03d6*/ 	.byte	0xff
	.zero		1


	//   ....[45]....
        /*03d8*/ 	.word	0x000016c0
        /*03dc*/ 	.word	0x00000002
        /*03e0*/ 	.word	0x00000140
        /*03e4*/ 	.short	0x0101
        /*03e6*/ 	.byte	0xff
	.zero		1


	//   ....[46]....
        /*03e8*/ 	.word	0x00001790
        /*03ec*/ 	.word	0x000000ff
        /*03f0*/ 	.word	0x00000048
        /*03f4*/ 	.short	0x010a
        /*03f6*/ 	.byte	0x08
	.zero		1


	//   ....[47]....
        /*03f8*/ 	.word	0x00001830
        /*03fc*/ 	.word	0x000000ff
        /*0400*/ 	.word	0x00000048
        /*0404*/ 	.short	0x010a
        /*0406*/ 	.byte	0x21
	.zero		1


	//   ....[48]....
        /*0408*/ 	.word	0x00001980
        /*040c*/ 	.word	0x000000ff
        /*0410*/ 	.word	0x00000048
        /*0414*/ 	.short	0x010a
        /*0416*/ 	.byte	0x08
	.zero		1


	//   ....[49]....
        /*0418*/ 	.word	0x00001a90
        /*041c*/ 	.word	0x000000ff
        /*0420*/ 	.word	0x000000d8
        /*0424*/ 	.short	0x0101
        /*0426*/ 	.byte	0x04
	.zero		1


	//   ....[50]....
        /*0428*/ 	.word	0x00001ab0
        /*042c*/ 	.word	0x000000ff
        /*0430*/ 	.word	0x00000048
        /*0434*/ 	.short	0x010a
        /*0436*/ 	.byte	0x08
	.zero		1


	//   ....[51]....
        /*0438*/ 	.word	0x00001b30
        /*043c*/ 	.word	0x000000ff
        /*0440*/ 	.word	0x00000048
        /*0444*/ 	.short	0x010a
        /*0446*/ 	.byte	0x11
	.zero		1


	//   ....[52]....
        /*0448*/ 	.word	0x00001c80
        /*044c*/ 	.word	0x000000ff
        /*0450*/ 	.word	0x00000048
        /*0454*/ 	.short	0x010a
        /*0456*/ 	.byte	0x08
	.zero		1


	//   ....[53]....
        /*0458*/ 	.word	0x00001dc0
        /*045c*/ 	.word	0x00000002
        /*0460*/ 	.word	0x000000e0
        /*0464*/ 	.short	0x010a
        /*0466*/ 	.byte	0xff
	.zero		1


	//   ....[54]....
        /*0468*/ 	.word	0x00001e80
        /*046c*/ 	.word	0x00000002
        /*0470*/ 	.word	0x00000000
        /*0474*/ 	.short	0x0101
        /*0476*/ 	.byte	0xff
	.zero		1


	//   ....[55]....
        /*0478*/ 	.word	0x000023e0
        /*047c*/ 	.word	0x000000ff
        /*0480*/ 	.word	0x00000000
        /*0484*/ 	.short	0x010a
        /*0486*/ 	.byte	0x05
	.zero		1


	//   ....[56]....
        /*0488*/ 	.word	0x00002470
        /*048c*/ 	.word	0x000000ff
        /*0490*/ 	.word	0x00000000
        /*0494*/ 	.short	0x010a
        /*0496*/ 	.byte	0x05
	.zero		1


	//   ....[57]....
        /*0498*/ 	.word	0x00002500
        /*049c*/ 	.word	0x000000ff
        /*04a0*/ 	.word	0x00000000
        /*04a4*/ 	.short	0x010a
        /*04a6*/ 	.byte	0x05
	.zero		1


	//   ....[58]....
        /*04a8*/ 	.word	0x00002590
        /*04ac*/ 	.word	0x000000ff
        /*04b0*/ 	.word	0x00000000
        /*04b4*/ 	.short	0x010a
        /*04b6*/ 	.byte	0x05
	.zero		1


	//   ....[59]....
        /*04b8*/ 	.word	0x00002620
        /*04bc*/ 	.word	0x000000ff
        /*04c0*/ 	.word	0x00000000
        /*04c4*/ 	.short	0x010a
        /*04c6*/ 	.byte	0x05
	.zero		1


	//   ....[60]....
        /*04c8*/ 	.word	0x000026b0
        /*04cc*/ 	.word	0x000000ff
        /*04d0*/ 	.word	0x00000000
        /*04d4*/ 	.short	0x010a
        /*04d6*/ 	.byte	0x05
	.zero		1


	//   ....[61]....
        /*04d8*/ 	.word	0x00002740
        /*04dc*/ 	.word	0x000000ff
        /*04e0*/ 	.word	0x00000000
        /*04e4*/ 	.short	0x010a
        /*04e6*/ 	.byte	0x05
	.zero		1


	//   ....[62]....
        /*04e8*/ 	.word	0x000027d0
        /*04ec*/ 	.word	0x000000ff
        /*04f0*/ 	.word	0x00000000
        /*04f4*/ 	.short	0x010a
        /*04f6*/ 	.byte	0x05
	.zero		1


	//   ....[63]....
        /*04f8*/ 	.word	0x00002870
        /*04fc*/ 	.word	0x00000000
        /*0500*/ 	.word	0x00000000
        /*0504*/ 	.short	0x010a
        /*0506*/ 	.byte	0xff
	.zero		1


	//   ....[64]....
        /*0508*/ 	.word	0x00002990
        /*050c*/ 	.word	0x00000000
        /*0510*/ 	.word	0x00000140
        /*0514*/ 	.short	0x010a
        /*0516*/ 	.byte	0xff
	.zero		1


	//   ....[65]....
        /*0518*/ 	.word	0x00002a00
        /*051c*/ 	.word	0x00000000
        /*0520*/ 	.word	0x00000000
        /*0524*/ 	.short	0x0101
        /*0526*/ 	.byte	0xff
	.zero		1


	//   ....[66]....
        /*0528*/ 	.word	0x00002a20
        /*052c*/ 	.word	0x000000ff
        /*0530*/ 	.word	0x000000f0
        /*0534*/ 	.short	0x010a
        /*0536*/ 	.byte	0x05
	.zero		1


	//   ....[67]....
        /*0538*/ 	.word	0x00002b40
        /*053c*/ 	.word	0x00000000
        /*0540*/ 	.word	0x000000e0
        /*0544*/ 	.short	0x010a
        /*0546*/ 	.byte	0xff
	.zero		1


	//   ....[68]....
        /*0548*/ 	.word	0x00002c40
        /*054c*/ 	.word	0x00000000
        /*0550*/ 	.word	0x00000000
        /*0554*/ 	.short	0x0101
        /*0556*/ 	.byte	0xff
	.zero		1


	//   ....[69]....
        /*0558*/ 	.word	0x00002cd0
        /*055c*/ 	.word	0x000000ff
        /*0560*/ 	.word	0x000000f0
        /*0564*/ 	.short	0x0106
        /*0566*/ 	.byte	0x05
	.zero		1


	//   ....[70]....
        /*0568*/ 	.word	0x00002cf0
        /*056c*/ 	.word	0x000000ff
        /*0570*/ 	.word	0x000000f0
        /*0574*/ 	.short	0x010a
        /*0576*/ 	.byte	0x05
	.zero		1


	//   ....[71]....
        /*0578*/ 	.word	0x00002d80
        /*057c*/ 	.word	0x000000ff
        /*0580*/ 	.word	0x000000f0
        /*0584*/ 	.short	0x0106
        /*0586*/ 	.byte	0x04
	.zero		1


	//   ....[72]....
        /*0588*/ 	.word	0x00002dc0
        /*058c*/ 	.word	0x00000000
        /*0590*/ 	.word	0x000000f0
        /*0594*/ 	.short	0x010a
        /*0596*/ 	.byte	0xff
	.zero		1


	//   ....[73]....
        /*0598*/ 	.word	0x000032c0
        /*059c*/ 	.word	0x00000000
        /*05a0*/ 	.word	0x000000e0
        /*05a4*/ 	.short	0x010a
        /*05a6*/ 	.byte	0xff
	.zero		1


	//   ....[74]....
        /*05a8*/ 	.word	0x000033c0
        /*05ac*/ 	.word	0x00000003
        /*05b0*/ 	.word	0x00000000
        /*05b4*/ 	.short	0x0101
        /*05b6*/ 	.byte	0xff
	.zero		1


	//   ....[75]....
        /*05b8*/ 	.word	0x000033d0
        /*05bc*/ 	.word	0x000000ff
        /*05c0*/ 	.word	0x00000000
        /*05c4*/ 	.short	0x010a
        /*05c6*/ 	.byte	0x04
	.zero		1


	//   ....[76]....
        /*05c8*/ 	.word	0x00003450
        /*05cc*/ 	.word	0x000000ff
        /*05d0*/ 	.word	0x00000120
        /*05d4*/ 	.short	0x010a
        /*05d6*/ 	.byte	0x08
	.zero		1


	//   ....[77]....
        /*05d8*/ 	.word	0x00003530
        /*05dc*/ 	.word	0x000000ff
        /*05e0*/ 	.word	0x00000000
        /*05e4*/ 	.short	0x010a
        /*05e6*/ 	.byte	0x07
	.zero		1


	//   ....[78]....
        /*05e8*/ 	.word	0x00003670
        /*05ec*/ 	.word	0x000000ff
        /*05f0*/ 	.word	0x00000000
        /*05f4*/ 	.short	0x010a
        /*05f6*/ 	.byte	0x04
	.zero		1


	//   ....[79]....
        /*05f8*/ 	.word	0x00003860
        /*05fc*/ 	.word	0x000000ff
        /*0600*/ 	.word	0x00000000
        /*0604*/ 	.short	0x010a
        /*0606*/ 	.byte	0x05
	.zero		1


	//   ....[80]....
        /*0608*/ 	.word	0x000038f0
        /*060c*/ 	.word	0x000000ff
        /*0610*/ 	.word	0x00000000
        /*0614*/ 	.short	0x010a
        /*0616*/ 	.byte	0x05
	.zero		1


	//   ....[81]....
        /*0618*/ 	.word	0x00003980
        /*061c*/ 	.word	0x000000ff
        /*0620*/ 	.word	0x00000000
        /*0624*/ 	.short	0x010a
        /*0626*/ 	.byte	0x05
	.zero		1


	//   ....[82]....
        /*0628*/ 	.word	0x00003a10
        /*062c*/ 	.word	0x000000ff
        /*0630*/ 	.word	0x00000000
        /*0634*/ 	.short	0x010a
        /*0636*/ 	.byte	0x07
	.zero		1


	//   ....[83]....
        /*0638*/ 	.word	0x00003e90
        /*063c*/ 	.word	0x00000000
        /*0640*/ 	.word	0x000000e0
        /*0644*/ 	.short	0x010a
        /*0646*/ 	.byte	0xff
	.zero		1


	//   ....[84]....
        /*0648*/ 	.word	0x00003f50
        /*064c*/ 	.word	0x00000000
        /*0650*/ 	.word	0x00000000
        /*0654*/ 	.short	0x0101
        /*0656*/ 	.byte	0xff
	.zero		1


	//   ....[85]....
        /*0658*/ 	.word	0x00004270
        /*065c*/ 	.word	0x000000ff
        /*0660*/ 	.word	0x000000d8
        /*0664*/ 	.short	0x010a
        /*0666*/ 	.byte	0x07
	.zero		1


	//   ....[86]....
        /*0668*/ 	.word	0x00004460
        /*066c*/ 	.word	0x000000ff
        /*0670*/ 	.word	0x000000b0
        /*0674*/ 	.short	0x010a
        /*0676*/ 	.byte	0x07
	.zero		1


	//   ....[87]....
        /*0678*/ 	.word	0x000045d0
        /*067c*/ 	.word	0x000000ff
        /*0680*/ 	.word	0x00000090
        /*0684*/ 	.short	0x010b
        /*0686*/ 	.byte	0x07
	.zero		1


	//   ....[88]....
        /*0688*/ 	.word	0x000045e0
        /*068c*/ 	.word	0x000000ff
        /*0690*/ 	.word	0x00000000
        /*0694*/ 	.short	0x0101
        /*0696*/ 	.byte	0x08
	.zero		1


	//   ....[89]....
        /*0698*/ 	.word	0x000045f0
        /*069c*/ 	.word	0x000000ff
        /*06a0*/ 	.word	0x000000b8
        /*06a4*/ 	.short	0x010a
        /*06a6*/ 	.byte	0x07
	.zero		1


	//   ....[90]....
        /*06a8*/ 	.word	0x00004740
        /*06ac*/ 	.word	0x000000ff
        /*06b0*/ 	.word	0x00000098
        /*06b4*/ 	.short	0x010b
        /*06b6*/ 	.byte	0x07
	.zero		1


	//   ....[91]....
        /*06b8*/ 	.word	0x00004750
        /*06bc*/ 	.word	0x000000ff
        /*06c0*/ 	.word	0x00000000
        /*06c4*/ 	.short	0x0101
        /*06c6*/ 	.byte	0x08
	.zero		1


	//   ....[92]....
        /*06c8*/ 	.word	0x00004760
        /*06cc*/ 	.word	0x000000ff
        /*06d0*/ 	.word	0x000000c0
        /*06d4*/ 	.short	0x010a
        /*06d6*/ 	.byte	0x07
	.zero		1


	//   ....[93]....
        /*06d8*/ 	.word	0x000048e0
        /*06dc*/ 	.word	0x000000ff
        /*06e0*/ 	.word	0x000000a0
        /*06e4*/ 	.short	0x010b
        /*06e6*/ 	.byte	0x07
	.zero		1


	//   ....[94]....
        /*06e8*/ 	.word	0x00004920
        /*06ec*/ 	.word	0x000000ff
        /*06f0*/ 	.word	0x00000000
        /*06f4*/ 	.short	0x0101
        /*06f6*/ 	.byte	0x08
	.zero		1


	//   ....[95]....
        /*06f8*/ 	.word	0x00004960
        /*06fc*/ 	.word	0x000000ff
        /*0700*/ 	.word	0x000000c8
        /*0704*/ 	.short	0x010a
        /*0706*/ 	.byte	0x07
	.zero		1


	//   ....[96]....
        /*0708*/ 	.word	0x00004ba0
        /*070c*/ 	.word	0x000000ff
        /*0710*/ 	.word	0x000000a8
        /*0714*/ 	.short	0x010b
        /*0716*/ 	.byte	0x07
	.zero		1


	//   ....[97]....
        /*0718*/ 	.word	0x00004bc0
        /*071c*/ 	.word	0x000000ff
        /*0720*/ 	.word	0x00000000
        /*0724*/ 	.short	0x0101
        /*0726*/ 	.byte	0x0d
	.zero		1


	//   ....[98]....
        /*0728*/ 	.word	0x00004bf0
        /*072c*/ 	.word	0x000000ff
        /*0730*/ 	.word	0x000000b0
        /*0734*/ 	.short	0x010a
        /*0736*/ 	.byte	0x07
	.zero		1


	//   ....[99]....
        /*0738*/ 	.word	0x00004c10
        /*073c*/ 	.word	0x000000ff
        /*0740*/ 	.word	0x000000b8
        /*0744*/ 	.short	0x010a
        /*0746*/ 	.byte	0x07
	.zero		1


	//   ....[100]....
        /*0748*/ 	.word	0x00004c30
        /*074c*/ 	.word	0x000000ff
        /*0750*/ 	.word	0x000000c0
        /*0754*/ 	.short	0x010a
        /*0756*/ 	.byte	0x07
	.zero		1


	//   ....[101]....
        /*0758*/ 	.word	0x00004c70
        /*075c*/ 	.word	0x00000000
        /*0760*/ 	.word	0x000000c8
        /*0764*/ 	.short	0x010a
        /*0766*/ 	.byte	0xff
	.zero		1


	//   ....[102]....
        /*0768*/ 	.word	0x00004fd0
        /*076c*/ 	.word	0x00000000
        /*0770*/ 	.word	0x000000e0
        /*0774*/ 	.short	0x010a
        /*0776*/ 	.byte	0xff
	.zero		1


	//   ....[103]....
        /*0778*/ 	.word	0x000050e0
        /*077c*/ 	.word	0x00000000
        /*0780*/ 	.word	0x00000000
        /*0784*/ 	.short	0x0101
        /*0786*/ 	.byte	0xff
	.zero		1


	//   ....[104]....
        /*0788*/ 	.word	0x00005b60
        /*078c*/ 	.word	0x000000ff
        /*0790*/ 	.word	0x00000090
        /*0794*/ 	.short	0x010a
        /*0796*/ 	.byte	0x30
	.zero		1


	//   ....[105]....
        /*0798*/ 	.word	0x00005ba0
        /*079c*/ 	.word	0x00000040
        /*07a0*/ 	.word	0x00000100
        /*07a4*/ 	.short	0x010a
        /*07a6*/ 	.byte	0xff
	.zero		1


	//   ....[106]....
        /*07a8*/ 	.word	0x00005d10
        /*07ac*/ 	.word	0x000000ff
        /*07b0*/ 	.word	0x00000090
        /*07b4*/ 	.short	0x010a
        /*07b6*/ 	.byte	0x30
	.zero		1


	//   ....[107]....
        /*07b8*/ 	.word	0x00005e10
        /*07bc*/ 	.word	0x00000040
        /*07c0*/ 	.word	0x00000100
        /*07c4*/ 	.short	0x010a
        /*07c6*/ 	.byte	0xff
	.zero		1


	//   ....[108]....
        /*07c8*/ 	.word	0x00006910
        /*07cc*/ 	.word	0x00000000
        /*07d0*/ 	.word	0x00000000
        /*07d4*/ 	.short	0x0101
        /*07d6*/ 	.byte	0xff
	.zero		1


	//   ....[109]....
        /*07d8*/ 	.word	0x00006920
        /*07dc*/ 	.word	0x00000002
        /*07e0*/ 	.word	0x00000090
        /*07e4*/ 	.short	0x010a
        /*07e6*/ 	.byte	0xff
	.zero		1


	//   ....[110]....
        /*07e8*/ 	.word	0x000069f0
        /*07ec*/ 	.word	0x00000002
        /*07f0*/ 	.word	0x00000090
        /*07f4*/ 	.short	0x010a
        /*07f6*/ 	.byte	0xff
	.zero		1


	//   ....[111]....
        /*07f8*/ 	.word	0x00007570
        /*07fc*/ 	.word	0x0000004a
        /*0800*/ 	.word	0x00000000
        /*0804*/ 	.short	0x0101
        /*0806*/ 	.byte	0xff
	.zero		1


	//   ....[112]....
        /*0808*/ 	.word	0x00007590
        /*080c*/ 	.word	0x00000000
        /*0810*/ 	.word	0x00000090
        /*0814*/ 	.short	0x010a
        /*0816*/ 	.byte	0xff
	.zero		1


	//   ....[113]....
        /*0818*/ 	.word	0x00007650
        /*081c*/ 	.word	0x00000000
        /*0820*/ 	.word	0x00000090
        /*0824*/ 	.short	0x010a
        /*0826*/ 	.byte	0xff
	.zero		1


	//   ....[114]....
        /*0828*/ 	.word	0x000081d0
        /*082c*/ 	.word	0x0000004a
        /*0830*/ 	.word	0x00000000
        /*0834*/ 	.short	0x0101
        /*0836*/ 	.byte	0xff
	.zero		1


	//   ....[115]....
        /*0838*/ 	.word	0x000081f0
        /*083c*/ 	.word	0x00000002
        /*0840*/ 	.word	0x00000090
        /*0844*/ 	.short	0x010a
        /*0846*/ 	.byte	0xff
	.zero		1


	//   ....[116]....
        /*0848*/ 	.word	0x000082b0
        /*084c*/ 	.word	0x00000002
        /*0850*/ 	.word	0x00000090
        /*0854*/ 	.short	0x010a
        /*0856*/ 	.byte	0xff
	.zero		1


	//   ....[117]....
        /*0858*/ 	.word	0x00008610
        /*085c*/ 	.word	0x000000ff
        /*0860*/ 	.word	0x00000000
        /*0864*/ 	.short	0x0101
        /*0866*/ 	.byte	0x05
	.zero		1


	//   ....[118]....
        /*0868*/ 	.word	0x00008e90
        /*086c*/ 	.word	0x00000000
        /*0870*/ 	.word	0x00000000
        /*0874*/ 	.short	0x0101
        /*0876*/ 	.byte	0xff
	.zero		1


	//   ....[119]....
        /*0878*/ 	.word	0x00009100
        /*087c*/ 	.word	0x000000ff
        /*0880*/ 	.word	0x00000000
        /*0884*/ 	.short	0x0101
        /*0886*/ 	.byte	0x04
	.zero		1


	//   ....[120]....
        /*0888*/ 	.word	0x00009120
        /*088c*/ 	.word	0x00000002
        /*0890*/ 	.word	0x00000150
        /*0894*/ 	.short	0x010a
        /*0896*/ 	.byte	0xff
	.zero		1


	//   ....[121]....
        /*0898*/ 	.word	0x00009180
        /*089c*/ 	.word	0x00000002
        /*08a0*/ 	.word	0x00000048
        /*08a4*/ 	.short	0x010a
        /*08a6*/ 	.byte	0xff
	.zero		1


	//   ....[122]....
        /*08a8*/ 	.word	0x000091e0
        /*08ac*/ 	.word	0x00000002
        /*08b0*/ 	.word	0x00000048
        /*08b4*/ 	.short	0x010a
        /*08b6*/ 	.byte	0xff
	.zero		1


	//   ....[123]....
        /*08b8*/ 	.word	0x00009230
        /*08bc*/ 	.word	0x00000002
        /*08c0*/ 	.word	0x000000e0
        /*08c4*/ 	.short	0x010a
        /*08c6*/ 	.byte	0xff
	.zero		1


	//   ....[124]....
        /*08c8*/ 	.word	0x00009290
        /*08cc*/ 	.word	0x00000000
        /*08d0*/ 	.word	0x00000000
        /*08d4*/ 	.short	0x010a
        /*08d6*/ 	.byte	0xff
	.zero		1


	//   ....[125]....
        /*08d8*/ 	.word	0x000092f0
        /*08dc*/ 	.word	0x00000000
        /*08e0*/ 	.word	0x00000000
        /*08e4*/ 	.short	0x010a
        /*08e6*/ 	.byte	0xff
	.zero		1


	//   ....[126]....
        /*08e8*/ 	.word	0x00009350
        /*08ec*/ 	.word	0x00000000
        /*08f0*/ 	.word	0x00000000
        /*08f4*/ 	.short	0x010a
        /*08f6*/ 	.byte	0xff
	.zero		1


	//   ....[127]....
        /*08f8*/ 	.word	0x000093b0
        /*08fc*/ 	.word	0x00000000
        /*0900*/ 	.word	0x00000000
        /*0904*/ 	.short	0x010a
        /*0906*/ 	.byte	0xff
	.zero		1


	//   ....[128]....
        /*0908*/ 	.word	0x00009410
        /*090c*/ 	.word	0x00000000
        /*0910*/ 	.word	0x00000000
        /*0914*/ 	.short	0x010a
        /*0916*/ 	.byte	0xff
	.zero		1


	//   ....[129]....
        /*0918*/ 	.word	0x00009470
        /*091c*/ 	.word	0x00000000
        /*0920*/ 	.word	0x00000000
        /*0924*/ 	.short	0x010a
        /*0926*/ 	.byte	0xff
	.zero		1


	//   ....[130]....
        /*0928*/ 	.word	0x000094d0
        /*092c*/ 	.word	0x00000000
        /*0930*/ 	.word	0x00000000
        /*0934*/ 	.short	0x010a
        /*0936*/ 	.byte	0xff
	.zero		1


	//   ....[131]....
        /*0938*/ 	.word	0x00009530
        /*093c*/ 	.word	0x00000000
        /*0940*/ 	.word	0x00000000
        /*0944*/ 	.short	0x010a
        /*0946*/ 	.byte	0xff
	.zero		1


	//   ....[132]....
        /*0948*/ 	.word	0x00009580
        /*094c*/ 	.word	0x00000000
        /*0950*/ 	.word	0x00000140
        /*0954*/ 	.short	0x010a
        /*0956*/ 	.byte	0xff
	.zero		1


	//   ....[133]....
        /*0958*/ 	.word	0x000095e0
        /*095c*/ 	.word	0x00000000
        /*0960*/ 	.word	0x000000f0
        /*0964*/ 	.short	0x010a
        /*0966*/ 	.byte	0xff
	.zero		1


	//   ....[134]....
        /*0968*/ 	.word	0x00009630
        /*096c*/ 	.word	0x00000000
        /*0970*/ 	.word	0x000000e0
        /*0974*/ 	.short	0x010a
        /*0976*/ 	.byte	0xff
	.zero		1


	//   ....[135]....
        /*0978*/ 	.word	0x00009690
        /*097c*/ 	.word	0x00000000
        /*0980*/ 	.word	0x000000f0
        /*0984*/ 	.short	0x010a
        /*0986*/ 	.byte	0xff
	.zero		1


	//   ....[136]....
        /*0988*/ 	.word	0x000096e0
        /*098c*/ 	.word	0x00000000
        /*0990*/ 	.word	0x000000e0
        /*0994*/ 	.short	0x010a
        /*0996*/ 	.byte	0xff
	.zero		1


	//   ....[137]....
        /*0998*/ 	.word	0x00009740
        /*099c*/ 	.word	0x00000002
        /*09a0*/ 	.word	0x00000120
        /*09a4*/ 	.short	0x010a
        /*09a6*/ 	.byte	0xff
	.zero		1


	//   ....[138]....
        /*09a8*/ 	.word	0x000097a0
        /*09ac*/ 	.word	0x00000000
        /*09b0*/ 	.word	0x00000000
        /*09b4*/ 	.short	0x010a
        /*09b6*/ 	.byte	0xff
	.zero		1


	//   ....[139]....
        /*09b8*/ 	.word	0x00009800
        /*09bc*/ 	.word	0x00000000
        /*09c0*/ 	.word	0x00000000
        /*09c4*/ 	.short	0x010a
        /*09c6*/ 	.byte	0xff
	.zero		1


	//   ....[140]....
        /*09c8*/ 	.word	0x00009860
        /*09cc*/ 	.word	0x00000000
        /*09d0*/ 	.word	0x00000000
        /*09d4*/ 	.short	0x010a
        /*09d6*/ 	.byte	0xff
	.zero		1


	//   ....[141]....
        /*09d8*/ 	.word	0x000098c0
        /*09dc*/ 	.word	0x00000000
        /*09e0*/ 	.word	0x00000000
        /*09e4*/ 	.short	0x010a
        /*09e6*/ 	.byte	0xff
	.zero		1


	//   ....[142]....
        /*09e8*/ 	.word	0x00009920
        /*09ec*/ 	.word	0x00000000
        /*09f0*/ 	.word	0x00000000
        /*09f4*/ 	.short	0x010a
        /*09f6*/ 	.byte	0xff
	.zero		1


	//   ....[143]....
        /*09f8*/ 	.word	0x00009970
        /*09fc*/ 	.word	0x00000000
        /*0a00*/ 	.word	0x000000e0
        /*0a04*/ 	.short	0x010a
        /*0a06*/ 	.byte	0xff
	.zero		1


	//   ....[144]....
        /*0a08*/ 	.word	0x000099d0
        /*0a0c*/ 	.word	0x00000000
        /*0a10*/ 	.word	0x000000d8
        /*0a14*/ 	.short	0x010a
        /*0a16*/ 	.byte	0xff
	.zero		1


	//   ....[145]....
        /*0a18*/ 	.word	0x00009a30
        /*0a1c*/ 	.word	0x00000000
        /*0a20*/ 	.word	0x000000b0
        /*0a24*/ 	.short	0x010a
        /*0a26*/ 	.byte	0xff
	.zero		1


	//   ....[146]....
        /*0a28*/ 	.word	0x00009a90
        /*0a2c*/ 	.word	0x00000000
        /*0a30*/ 	.word	0x000000b8
        /*0a34*/ 	.short	0x010a
        /*0a36*/ 	.byte	0xff
	.zero		1


	//   ....[147]....
        /*0a38*/ 	.word	0x00009af0
        /*0a3c*/ 	.word	0x00000000
        /*0a40*/ 	.word	0x000000c0
        /*0a44*/ 	.short	0x010a
        /*0a46*/ 	.byte	0xff
	.zero		1


	//   ....[148]....
        /*0a48*/ 	.word	0x00009b50
        /*0a4c*/ 	.word	0x00000000
        /*0a50*/ 	.word	0x000000c8
        /*0a54*/ 	.short	0x010a
        /*0a56*/ 	.byte	0xff
	.zero		1


	//   ....[149]....
        /*0a58*/ 	.word	0x00009bb0
        /*0a5c*/ 	.word	0x00000000
        /*0a60*/ 	.word	0x000000b0
        /*0a64*/ 	.short	0x010a
        /*0a66*/ 	.byte	0xff
	.zero		1


	//   ....[150]....
        /*0a68*/ 	.word	0x00009c10
        /*0a6c*/ 	.word	0x00000000
        /*0a70*/ 	.word	0x000000b8
        /*0a74*/ 	.short	0x010a
        /*0a76*/ 	.byte	0xff
	.zero		1


	//   ....[151]....
        /*0a78*/ 	.word	0x00009c70
        /*0a7c*/ 	.word	0x00000000
        /*0a80*/ 	.word	0x000000c0
        /*0a84*/ 	.short	0x010a
        /*0a86*/ 	.byte	0xff
	.zero		1


	//   ....[152]....
        /*0a88*/ 	.word	0x00009cc0
        /*0a8c*/ 	.word	0x00000000
        /*0a90*/ 	.word	0x000000e0
        /*0a94*/ 	.short	0x010a
        /*0a96*/ 	.byte	0xff
	.zero		1


	//   ....[153]....
        /*0a98*/ 	.word	0x00009d20
        /*0a9c*/ 	.word	0x00000000
        /*0aa0*/ 	.word	0x00000090
        /*0aa4*/ 	.short	0x010a
        /*0aa6*/ 	.byte	0xff
	.zero		1


	//   ....[154]....
        /*0aa8*/ 	.word	0x00009d70
        /*0aac*/ 	.word	0x00000040
        /*0ab0*/ 	.word	0x00000100
        /*0ab4*/ 	.short	0x010a
        /*0ab6*/ 	.byte	0xff
	.zero		1


	//   ....[155]....
        /*0ab8*/ 	.word	0x00009dc0
        /*0abc*/ 	.word	0x00000002
        /*0ac0*/ 	.word	0x00000090
        /*0ac4*/ 	.short	0x010a
        /*0ac6*/ 	.byte	0xff
	.zero		1


	//   ....[156]....
        /*0ac8*/ 	.word	0x00009e10
        /*0acc*/ 	.word	0x00000000
        /*0ad0*/ 	.word	0x00000090
        /*0ad4*/ 	.short	0x010a
        /*0ad6*/ 	.byte	0xff
	.zero		1


	//   ....[157]....
        /*0ad8*/ 	.word	0x00009e60
        /*0adc*/ 	.word	0x00000002
        /*0ae0*/ 	.word	0x00000090
        /*0ae4*/ 	.short	0x010a
        /*0ae6*/ 	.byte	0xff
	.zero		1


	//----- nvinfo : EIATTR_NUM_MBARRIERS
	.align		4
.L_47:
        /*0ae8*/ 	.byte	0x03, 0x38
        /*0aea*/ 	.short	0x002c


	//----- nvinfo : EIATTR_EXIT_INSTR_OFFSETS
	.align		4
        /*0aec*/ 	.byte	0x04, 0x1c
        /*0aee*/ 	.short	(.L_49 - .L_48)


	//   ....[0]....
.L_48:
        /*0af0*/ 	.word	0x000028a0


	//   ....[1]....
        /*0af4*/ 	.word	0x00002d90


	//   ....[2]....
        /*0af8*/ 	.word	0x00002df0


	//   ....[3]....
        /*0afc*/ 	.word	0x00003c70


	//   ....[4]....
        /*0b00*/ 	.word	0x00004ca0


	//   ....[5]....
        /*0b04*/ 	.word	0x00004ce0


	//   ....[6]....
        /*0b08*/ 	.word	0x00008ff0


	//   ....[7]....
        /*0b0c*/ 	.word	0x00009070


	//   ....[8]....
        /*0b10*/ 	.word	0x000090a0


	//   ....[9]....
        /*0b14*/ 	.word	0x00009110


	//----- nvinfo : EIATTR_MAX_THREADS
	.align		4
.L_49:
        /*0b18*/ 	.byte	0x04, 0x05
        /*0b1a*/ 	.short	(.L_51 - .L_50)
.L_50:
        /*0b1c*/ 	.word	0x00000100
        /*0b20*/ 	.word	0x00000001
        /*0b24*/ 	.word	0x00000001


	//----- nvinfo : EIATTR_CRS_STACK_SIZE
	.align		4
.L_51:
        /*0b28*/ 	.byte	0x04, 0x1e
        /*0b2a*/ 	.short	(.L_53 - .L_52)
.L_52:
        /*0b2c*/ 	.word	0x00000000


	//----- nvinfo : EIATTR_CBANK_PARAM_SIZE
	.align		4
.L_53:
        /*0b30*/ 	.byte	0x03, 0x19
        /*0b32*/ 	.short	0x0800


	//----- nvinfo : EIATTR_PARAM_CBANK
	.align		4
        /*0b34*/ 	.byte	0x04, 0x0a
        /*0b36*/ 	.short	(.L_55 - .L_54)
	.align		4
.L_54:
        /*0b38*/ 	.word	index@(.nv.constant0._ZN7cutlass13device_kernelINS_4gemm6kernel13GemmUniversalIN4cute5tupleIJiiiiEEENS1_10collective13CollectiveMmaINS1_35MainloopSm100TmaUmmaWarpSpecializedILi9ELi2ELi4ENS5_IJNS4_1CILi1EEESB_SB_EEEEENS5_IJNSA_ILi64EEENSA_ILi256EEENSA_ILi32EEEEEENS_6half_tENS5_IJlSB_lEEESI_SJ_NS4_8TiledMMAINS4_8MMA_AtomIJNS4_20SM100_MMA_F16BF16_SSISI_SI_fLi64ELi256ELNS4_4UMMA5MajorE0ELSO_0ELNSN_7ScaleInE0ELSP_0EEEEEENS4_6LayoutISC_NS5_IJNSA_ILi0EEEST_ST_EEEEENS5_IJNS4_10UnderscoreESW_SW_EEEEENS4_13SM90_TMA_LOADENS4_14ComposedLayoutINS4_7SwizzleILi2ELi4ELi3EEENS4_18smem_ptr_flag_bitsILi16EEENSS_INS5_IJNSA_ILi8EEESG_EEENS5_IJSG_SB_EEEEEEEvNS4_8identityESZ_S19_vS1A_EENS_8epilogue10collective18CollectiveEpilogueINS1C_23Sm100TmaWarpSpecializedILi4ELi2ELi32ELb1ELb0EEEJSH_NS5_IJNSS_ISE_SB_EES1H_EEESI_SJ_SI_SJ_NS1C_6fusion15FusionCallbacksIS1G_NS1J_17LinearCombinationISI_fSI_fLNS_15FloatRoundStyleE2EEESH_S1I_JEEENS4_5SM1004TMEM4LOAD26SM100_TMEM_LOAD_16dp256b8xESZ_NS10_INS11_ILi3ELi4ELi3EEES14_NSS_INS5_IJS15_SE_EEENS5_IJSE_SB_EEEEEEENS4_17SM75_U32x4_LDSM_NENS4_14SM90_TMA_STOREES1X_NS4_17SM90_U32x4_STSM_NENS4_39AutoVectorizingCopyWithAssumedAlignmentILi128EEEEEEvvEEEEvNT_6ParamsE)
        /*0b3c*/ 	.short	0x0380
        /*0b3e*/ 	.short	0x0800


	//----- nvinfo : EIATTR_SW_WAR
	.align		4
.L_55:
        /*0b40*/ 	.byte	0x04, 0x36
        /*0b42*/ 	.short	(.L_57 - .L_56)
.L_56:
        /*0b44*/ 	.word	0x00000008
.L_57:


//--------------------- .nv.callgraph             --------------------------
	.section	.nv.callgraph,"",@"SHT_CUDA_CALLGRAPH"
	.align	4
	.sectionentsize	8
	.align		4
        /*0000*/ 	.word	0x00000000
	.align		4
        /*0004*/ 	.word	0xffffffff
	.align		4
        /*0008*/ 	.word	index@(_ZN7cutlass13device_kernelINS_4gemm6kernel13GemmUniversalIN4cute5tupleIJiiiiEEENS1_10collective13CollectiveMmaINS1_35MainloopSm100TmaUmmaWarpSpecializedILi9ELi2ELi4ENS5_IJNS4_1CILi1EEESB_SB_EEEEENS5_IJNSA_ILi64EEENSA_ILi256EEENSA_ILi32EEEEEENS_6half_tENS5_IJlSB_lEEESI_SJ_NS4_8TiledMMAINS4_8MMA_AtomIJNS4_20SM100_MMA_F16BF16_SSISI_SI_fLi64ELi256ELNS4_4UMMA5MajorE0ELSO_0ELNSN_7ScaleInE0ELSP_0EEEEEENS4_6LayoutISC_NS5_IJNSA_ILi0EEEST_ST_EEEEENS5_IJNS4_10UnderscoreESW_SW_EEEEENS4_13SM90_TMA_LOADENS4_14ComposedLayoutINS4_7SwizzleILi2ELi4ELi3EEENS4_18smem_ptr_flag_bitsILi16EEENSS_INS5_IJNSA_ILi8EEESG_EEENS5_IJSG_SB_EEEEEEEvNS4_8identityESZ_S19_vS1A_EENS_8epilogue10collective18CollectiveEpilogueINS1C_23Sm100TmaWarpSpecializedILi4ELi2ELi32ELb1ELb0EEEJSH_NS5_IJNSS_ISE_SB_EES1H_EEESI_SJ_SI_SJ_NS1C_6fusion15FusionCallbacksIS1G_NS1J_17LinearCombinationISI_fSI_fLNS_15FloatRoundStyleE2EEESH_S1I_JEEENS4_5SM1004TMEM4LOAD26SM100_TMEM_LOAD_16dp256b8xESZ_NS10_INS11_ILi3ELi4ELi3EEES14_NSS_INS5_IJS15_SE_EEENS5_IJSE_SB_EEEEEEENS4_17SM75_U32x4_LDSM_NENS4_14SM90_TMA_STOREES1X_NS4_17SM90_U32x4_STSM_NENS4_39AutoVectorizingCopyWithAssumedAlignmentILi128EEEEEEvvEEEEvNT_6ParamsE)
	.align		4
        /*000c*/ 	.word	index@(__assertfail)
	.align		4
        /*0010*/ 	.word	0x00000000
	.align		4
        /*0014*/ 	.word	0xfffffffe
	.align		4
        /*0018*/ 	.word	0x00000000
	.align		4
        /*001c*/ 	.word	0xfffffffd
	.align		4
        /*0020*/ 	.word	0x00000000
	.align		4
        /*0024*/ 	.word	0xfffffffc


//--------------------- .nv.constant4             --------------------------
	.section	.nv.constant4,"a",@progbits
	.align	8
	.align		8
.nv.constant4:
        /*0000*/ 	.dword	__assertfail
	.align		8
        /*0008*/ 	.dword	__unnamed_1
	.align		8
        /*0010*/ 	.dword	__unnamed_2
	.align		8
        /*0018*/ 	.dword	_ZN39_INTERNAL_476b71e7_4_k_cu_59f65238_59244cuda3std3__45__cpo5beginE
	.align		8
        /*0020*/ 	.dword	_ZN39_INTERNAL_476b71e7_4_k_cu_59f65238_59244cuda3std3__45__cpo3endE
	.align		8
        /*0028*/ 	.dword	_ZN39_INTERNAL_476b71e7_4_k_cu_59f65238_59244cuda3std3__45__cpo6cbeginE
	.align		8
        /*0030*/ 	.dword	_ZN39_INTERNAL_476b71e7_4_k_cu_59f65238_59244cuda3std3__45__cpo4cendE
	.align		8
        /*0038*/ 	.dword	_ZN39_INTERNAL_476b71e7_4_k_cu_59f65238_59244cuda3std3__441_GLOBAL__N__476b71e7_4_k_cu_59f65238_59246ignoreE
	.align		8
        /*0040*/ 	.dword	_ZN39_INTERNAL_476b71e7_4_k_cu_59f65238_59244cuda3std3__419piecewise_constructE
	.align		8
        /*0048*/ 	.dword	_ZN39_INTERNAL_476b71e7_4_k_cu_59f65238_59244cuda3std3__48in_placeE
	.align		8
        /*0050*/ 	.dword	_ZN39_INTERNAL_476b71e7_4_k_cu_59f65238_59244cuda3std6ranges3__45__cpo4swapE
	.align		8
        /*0058*/ 	.dword	_ZN39_INTERNAL_476b71e7_4_k_cu_59f65238_59244cuda3std6ranges3__45__cpo9iter_moveE
	.align		8
        /*0060*/ 	.dword	_ZN39_INTERNAL_476b71e7_4_k_cu_59f65238_59244cute7productE
	.align		8
        /*0068*/ 	.dword	_ZN39_INTERNAL_476b71e7_4_k_cu_59f65238_59244cute1_E
	.align		8
        /*0070*/ 	.dword	$str$25
	.align		8
        /*0078*/ 	.dword	$str$26
	.align		8
        /*0080*/ 	.dword	$str$27
	.align		8
        /*0088*/ 	.dword	$str$28


//--------------------- .text._ZN7cutlass13device_kernelINS_4gemm6kernel13GemmUniversalIN4cute5tupleIJiiiiEEENS1_10collective13CollectiveMmaINS1_35MainloopSm100TmaUmmaWarpSpecializedILi9ELi2ELi4ENS5_IJNS4_1CILi1EEESB_SB_EEEEENS5_IJNSA_ILi64EEENSA_ILi256EEENSA_ILi32EEEEEENS_6half_tENS5_IJlSB_lEEESI_SJ_NS4_8TiledMMAINS4_8MMA_AtomIJNS4_20SM100_MMA_F16BF16_SSISI_SI_fLi64ELi256ELNS4_4UMMA5MajorE0ELSO_0ELNSN_7ScaleInE0ELSP_0EEEEEENS4_6LayoutISC_NS5_IJNSA_ILi0EEEST_ST_EEEEENS5_IJNS4_10UnderscoreESW_SW_EEEEENS4_13SM90_TMA_LOADENS4_14ComposedLayoutINS4_7SwizzleILi2ELi4ELi3EEENS4_18smem_ptr_flag_bitsILi16EEENSS_INS5_IJNSA_ILi8EEESG_EEENS5_IJSG_SB_EEEEEEEvNS4_8identityESZ_S19_vS1A_EENS_8epilogue10collective18CollectiveEpilogueINS1C_23Sm100TmaWarpSpecializedILi4ELi2ELi32ELb1ELb0EEEJSH_NS5_IJNSS_ISE_SB_EES1H_EEESI_SJ_SI_SJ_NS1C_6fusion15FusionCallbacksIS1G_NS1J_17LinearCombinationISI_fSI_fLNS_15FloatRoundStyleE2EEESH_S1I_JEEENS4_5SM1004TMEM4LOAD26SM100_TMEM_LOAD_16dp256b8xESZ_NS10_INS11_ILi3ELi4ELi3EEES14_NSS_INS5_IJS15_SE_EEENS5_IJSE_SB_EEEEEEENS4_17SM75_U32x4_LDSM_NENS4_14SM90_TMA_STOREES1X_NS4_17SM90_U32x4_STSM_NENS4_39AutoVectorizingCopyWithAssumedAlignmentILi128EEEEEEvvEEEEvNT_6ParamsE --------------------------
	.section	.text._ZN7cutlass13device_kernelINS_4gemm6kernel13GemmUniversalIN4cute5tupleIJiiiiEEENS1_10collective13CollectiveMmaINS1_35MainloopSm100TmaUmmaWarpSpecializedILi9ELi2ELi4ENS5_IJNS4_1CILi1EEESB_SB_EEEEENS5_IJNSA_ILi64EEENSA_ILi256EEENSA_ILi32EEEEEENS_6half_tENS5_IJlSB_lEEESI_SJ_NS4_8TiledMMAINS4_8MMA_AtomIJNS4_20SM100_MMA_F16BF16_SSISI_SI_fLi64ELi256ELNS4_4UMMA5MajorE0ELSO_0ELNSN_7ScaleInE0ELSP_0EEEEEENS4_6LayoutISC_NS5_IJNSA_ILi0EEEST_ST_EEEEENS5_IJNS4_10UnderscoreESW_SW_EEEEENS4_13SM90_TMA_LOADENS4_14ComposedLayoutINS4_7SwizzleILi2ELi4ELi3EEENS4_18smem_ptr_flag_bitsILi16EEENSS_INS5_IJNSA_ILi8EEESG_EEENS5_IJSG_SB_EEEEEEEvNS4_8identityESZ_S19_vS1A_EENS_8epilogue10collective18CollectiveEpilogueINS1C_23Sm100TmaWarpSpecializedILi4ELi2ELi32ELb1ELb0EEEJSH_NS5_IJNSS_ISE_SB_EES1H_EEESI_SJ_SI_SJ_NS1C_6fusion15FusionCallbacksIS1G_NS1J_17LinearCombinationISI_fSI_fLNS_15FloatRoundStyleE2EEESH_S1I_JEEENS4_5SM1004TMEM4LOAD26SM100_TMEM_LOAD_16dp256b8xESZ_NS10_INS11_ILi3ELi4ELi3EEES14_NSS_INS5_IJS15_SE_EEENS5_IJSE_SB_EEEEEEENS4_17SM75_U32x4_LDSM_NENS4_14SM90_TMA_STOREES1X_NS4_17SM90_U32x4_STSM_NENS4_39AutoVectorizingCopyWithAssumedAlignmentILi128EEEEEEvvEEEEvNT_6ParamsE,"ax",@progbits
	.align	128
.text._ZN7cutlass13device_kernelINS_4gemm6kernel13GemmUniversalIN4cute5tupleIJiiiiEEENS1_10collective13CollectiveMmaINS1_35MainloopSm100TmaUmmaWarpSpecializedILi9ELi2ELi4ENS5_IJNS4_1CILi1EEESB_SB_EEEEENS5_IJNSA_ILi64EEENSA_ILi256EEENSA_ILi32EEEEEENS_6half_tENS5_IJlSB_lEEESI_SJ_NS4_8TiledMMAINS4_8MMA_AtomIJNS4_20SM100_MMA_F16BF16_SSISI_SI_fLi64ELi256ELNS4_4UMMA5MajorE0ELSO_0ELNSN_7ScaleInE0ELSP_0EEEEEENS4_6LayoutISC_NS5_IJNSA_ILi0EEEST_ST_EEEEENS5_IJNS4_10UnderscoreESW_SW_EEEEENS4_13SM90_TMA_LOADENS4_14ComposedLayoutINS4_7SwizzleILi2ELi4ELi3EEENS4_18smem_ptr_flag_bitsILi16EEENSS_INS5_IJNSA_ILi8EEESG_EEENS5_IJSG_SB_EEEEEEEvNS4_8identityESZ_S19_vS1A_EENS_8epilogue10collective18CollectiveEpilogueINS1C_23Sm100TmaWarpSpecializedILi4ELi2ELi32ELb1ELb0EEEJSH_NS5_IJNSS_ISE_SB_EES1H_EEESI_SJ_SI_SJ_NS1C_6fusion15FusionCallbacksIS1G_NS1J_17LinearCombinationISI_fSI_fLNS_15FloatRoundStyleE2EEESH_S1I_JEEENS4_5SM1004TMEM4LOAD26SM100_TMEM_LOAD_16dp256b8xESZ_NS10_INS11_ILi3ELi4ELi3EEES14_NSS_INS5_IJS15_SE_EEENS5_IJSE_SB_EEEEEEENS4_17SM75_U32x4_LDSM_NENS4_14SM90_TMA_STOREES1X_NS4_17SM90_U32x4_STSM_NENS4_39AutoVectorizingCopyWithAssumedAlignmentILi128EEEEEEvvEEEEvNT_6ParamsE:
        .type           _ZN7cutlass13device_kernelINS_4gemm6kernel13GemmUniversalIN4cute5tupleIJiiiiEEENS1_10collective13CollectiveMmaINS1_35MainloopSm100TmaUmmaWarpSpecializedILi9ELi2ELi4ENS5_IJNS4_1CILi1EEESB_SB_EEEEENS5_IJNSA_ILi64EEENSA_ILi256EEENSA_ILi32EEEEEENS_6half_tENS5_IJlSB_lEEESI_SJ_NS4_8TiledMMAINS4_8MMA_AtomIJNS4_20SM100_MMA_F16BF16_SSISI_SI_fLi64ELi256ELNS4_4UMMA5MajorE0ELSO_0ELNSN_7ScaleInE0ELSP_0EEEEEENS4_6LayoutISC_NS5_IJNSA_ILi0EEEST_ST_EEEEENS5_IJNS4_10UnderscoreESW_SW_EEEEENS4_13SM90_TMA_LOADENS4_14ComposedLayoutINS4_7SwizzleILi2ELi4ELi3EEENS4_18smem_ptr_flag_bitsILi16EEENSS_INS5_IJNSA_ILi8EEESG_EEENS5_IJSG_SB_EEEEEEEvNS4_8identityESZ_S19_vS1A_EENS_8epilogue10collective18CollectiveEpilogueINS1C_23Sm100TmaWarpSpecializedILi4ELi2ELi32ELb1ELb0EEEJSH_NS5_IJNSS_ISE_SB_EES1H_EEESI_SJ_SI_SJ_NS1C_6fusion15FusionCallbacksIS1G_NS1J_17LinearCombinationISI_fSI_fLNS_15FloatRoundStyleE2EEESH_S1I_JEEENS4_5SM1004TMEM4LOAD26SM100_TMEM_LOAD_16dp256b8xESZ_NS10_INS11_ILi3ELi4ELi3EEES14_NSS_INS5_IJS15_SE_EEENS5_IJSE_SB_EEEEEEENS4_17SM75_U32x4_LDSM_NENS4_14SM90_TMA_STOREES1X_NS4_17SM90_U32x4_STSM_NENS4_39AutoVectorizingCopyWithAssumedAlignmentILi128EEEEEEvvEEEEvNT_6ParamsE,@function
        .size           _ZN7cutlass13device_kernelINS_4gemm6kernel13GemmUniversalIN4cute5tupleIJiiiiEEENS1_10collective13CollectiveMmaINS1_35MainloopSm100TmaUmmaWarpSpecializedILi9ELi2ELi4ENS5_IJNS4_1CILi1EEESB_SB_EEEEENS5_IJNSA_ILi64EEENSA_ILi256EEENSA_ILi32EEEEEENS_6half_tENS5_IJlSB_lEEESI_SJ_NS4_8TiledMMAINS4_8MMA_AtomIJNS4_20SM100_MMA_F16BF16_SSISI_SI_fLi64ELi256ELNS4_4UMMA5MajorE0ELSO_0ELNSN_7ScaleInE0ELSP_0EEEEEENS4_6LayoutISC_NS5_IJNSA_ILi0EEEST_ST_EEEEENS5_IJNS4_10UnderscoreESW_SW_EEEEENS4_13SM90_TMA_LOADENS4_14ComposedLayoutINS4_7SwizzleILi2ELi4ELi3EEENS4_18smem_ptr_flag_bitsILi16EEENSS_INS5_IJNSA_ILi8EEESG_EEENS5_IJSG_SB_EEEEEEEvNS4_8identityESZ_S19_vS1A_EENS_8epilogue10collective18CollectiveEpilogueINS1C_23Sm100TmaWarpSpecializedILi4ELi2ELi32ELb1ELb0EEEJSH_NS5_IJNSS_ISE_SB_EES1H_EEESI_SJ_SI_SJ_NS1C_6fusion15FusionCallbacksIS1G_NS1J_17LinearCombinationISI_fSI_fLNS_15FloatRoundStyleE2EEESH_S1I_JEEENS4_5SM1004TMEM4LOAD26SM100_TMEM_LOAD_16dp256b8xESZ_NS10_INS11_ILi3ELi4ELi3EEES14_NSS_INS5_IJS15_SE_EEENS5_IJSE_SB_EEEEEEENS4_17SM75_U32x4_LDSM_NENS4_14SM90_TMA_STOREES1X_NS4_17SM90_U32x4_STSM_NENS4_39AutoVectorizingCopyWithAssumedAlignmentILi128EEEEEEvvEEEEvNT_6ParamsE,(.L_x_192 - _ZN7cutlass13device_kernelINS_4gemm6kernel13GemmUniversalIN4cute5tupleIJiiiiEEENS1_10collective13CollectiveMmaINS1_35MainloopSm100TmaUmmaWarpSpecializedILi9ELi2ELi4ENS5_IJNS4_1CILi1EEESB_SB_EEEEENS5_IJNSA_ILi64EEENSA_ILi256EEENSA_ILi32EEEEEENS_6half_tENS5_IJlSB_lEEESI_SJ_NS4_8TiledMMAINS4_8MMA_AtomIJNS4_20SM100_MMA_F16BF16_SSISI_SI_fLi64ELi256ELNS4_4UMMA5MajorE0ELSO_0ELNSN_7ScaleInE0ELSP_0EEEEEENS4_6LayoutISC_NS5_IJNSA_ILi0EEEST_ST_EEEEENS5_IJNS4_10UnderscoreESW_SW_EEEEENS4_13SM90_TMA_LOADENS4_14ComposedLayoutINS4_7SwizzleILi2ELi4ELi3EEENS4_18smem_ptr_flag_bitsILi16EEENSS_INS5_IJNSA_ILi8EEESG_EEENS5_IJSG_SB_EEEEEEEvNS4_8identityESZ_S19_vS1A_EENS_8epilogue10collective18CollectiveEpilogueINS1C_23Sm100TmaWarpSpecializedILi4ELi2ELi32ELb1ELb0EEEJSH_NS5_IJNSS_ISE_SB_EES1H_EEESI_SJ_SI_SJ_NS1C_6fusion15FusionCallbacksIS1G_NS1J_17LinearCombinationISI_fSI_fLNS_15FloatRoundStyleE2EEESH_S1I_JEEENS4_5SM1004TMEM4LOAD26SM100_TMEM_LOAD_16dp256b8xESZ_NS10_INS11_ILi3ELi4ELi3EEES14_NSS_INS5_IJS15_SE_EEENS5_IJSE_SB_EEEEEEENS4_17SM75_U32x4_LDSM_NENS4_14SM90_TMA_STOREES1X_NS4_17SM90_U32x4_STSM_NENS4_39AutoVectorizingCopyWithAssumedAlignmentILi128EEEEEEvvEEEEvNT_6ParamsE)
        .other          _ZN7cutlass13device_kernelINS_4gemm6kernel13GemmUniversalIN4cute5tupleIJiiiiEEENS1_10collective13CollectiveMmaINS1_35MainloopSm100TmaUmmaWarpSpecializedILi9ELi2ELi4ENS5_IJNS4_1CILi1EEESB_SB_EEEEENS5_IJNSA_ILi64EEENSA_ILi256EEENSA_ILi32EEEEEENS_6half_tENS5_IJlSB_lEEESI_SJ_NS4_8TiledMMAINS4_8MMA_AtomIJNS4_20SM100_MMA_F16BF16_SSISI_SI_fLi64ELi256ELNS4_4UMMA5MajorE0ELSO_0ELNSN_7ScaleInE0ELSP_0EEEEEENS4_6LayoutISC_NS5_IJNSA_ILi0EEEST_ST_EEEEENS5_IJNS4_10UnderscoreESW_SW_EEEEENS4_13SM90_TMA_LOADENS4_14ComposedLayoutINS4_7SwizzleILi2ELi4ELi3EEENS4_18smem_ptr_flag_bitsILi16EEENSS_INS5_IJNSA_ILi8EEESG_EEENS5_IJSG_SB_EEEEEEEvNS4_8identityESZ_S19_vS1A_EENS_8epilogue10collective18CollectiveEpilogueINS1C_23Sm100TmaWarpSpecializedILi4ELi2ELi32ELb1ELb0EEEJSH_NS5_IJNSS_ISE_SB_EES1H_EEESI_SJ_SI_SJ_NS1C_6fusion15FusionCallbacksIS1G_NS1J_17LinearCombinationISI_fSI_fLNS_15FloatRoundStyleE2EEESH_S1I_JEEENS4_5SM1004TMEM4LOAD26SM100_TMEM_LOAD_16dp256b8xESZ_NS10_INS11_ILi3ELi4ELi3EEES14_NSS_INS5_IJS15_SE_EEENS5_IJSE_SB_EEEEEEENS4_17SM75_U32x4_LDSM_NENS4_14SM90_TMA_STOREES1X_NS4_17SM90_U32x4_STSM_NENS4_39AutoVectorizingCopyWithAssumedAlignmentILi128EEEEEEvvEEEEvNT_6ParamsE,@"STO_CUDA_ENTRY STV_DEFAULT"
_ZN7cutlass13device_kernelINS_4gemm6kernel13GemmUniversalIN4cute5tupleIJiiiiEEENS1_10collective13CollectiveMmaINS1_35MainloopSm100TmaUmmaWarpSpecializedILi9ELi2ELi4ENS5_IJNS4_1CILi1EEESB_SB_EEEEENS5_IJNSA_ILi64EEENSA_ILi256EEENSA_ILi32EEEEEENS_6half_tENS5_IJlSB_lEEESI_SJ_NS4_8TiledMMAINS4_8MMA_AtomIJNS4_20SM100_MMA_F16BF16_SSISI_SI_fLi64ELi256ELNS4_4UMMA5MajorE0ELSO_0ELNSN_7ScaleInE0ELSP_0EEEEEENS4_6LayoutISC_NS5_IJNSA_ILi0EEEST_ST_EEEEENS5_IJNS4_10UnderscoreESW_SW_EEEEENS4_13SM90_TMA_LOADENS4_14ComposedLayoutINS4_7SwizzleILi2ELi4ELi3EEENS4_18smem_ptr_flag_bitsILi16EEENSS_INS5_IJNSA_ILi8EEESG_EEENS5_IJSG_SB_EEEEEEEvNS4_8identityESZ_S19_vS1A_EENS_8epilogue10collective18CollectiveEpilogueINS1C_23Sm100TmaWarpSpecializedILi4ELi2ELi32ELb1ELb0EEEJSH_NS5_IJNSS_ISE_SB_EES1H_EEESI_SJ_SI_SJ_NS1C_6fusion15FusionCallbacksIS1G_NS1J_17LinearCombinationISI_fSI_fLNS_15FloatRoundStyleE2EEESH_S1I_JEEENS4_5SM1004TMEM4LOAD26SM100_TMEM_LOAD_16dp256b8xESZ_NS10_INS11_ILi3ELi4ELi3EEES14_NSS_INS5_IJS15_SE_EEENS5_IJSE_SB_EEEEEEENS4_17SM75_U32x4_LDSM_NENS4_14SM90_TMA_STOREES1X_NS4_17SM90_U32x4_STSM_NENS4_39AutoVectorizingCopyWithAssumedAlignmentILi128EEEEEEvvEEEEvNT_6ParamsE:
[----:B------:R-:W1:Y:S01]  /*0000*/  LDC R1, c[0x0][0x37c] ;  /* 0x0000df00ff017b82 */ /* 0x000e620000000800 */
[----:B------:R-:W2:Y:S01]  /*0010*/  S2R R101, SR_TID.X ;  /* 0x0000000000657919 */ /* 0x000ea20000002100 */
[----:B------:R-:W3:Y:S01]  /*0020*/  LDCU.64 UR4, c[0x0][0x890] ;  /* 0x00011200ff0477ac */ /* 0x000ee20008000a00 */
[----:B------:R-:W-:Y:S02]  /*0030*/  PRMT R88, RZ, 0x7610, R88 ;  /* 0x00007610ff587816 */ /* 0x000fe40000000058 */
[----:B------:R-:W-:Y:S01]  /*0040*/  ELECT P5, URZ, PT ;  /* 0x0000000000ff782f */ /* 0x000fe200038a0000 */
[----:B------:R-:W4:Y:S01]  /*0050*/  LDCU.64 UR46, c[0x0][0x358] ;  /* 0x00006b00ff2e77ac */ /* 0x000f220008000a00 */
[----:B---3--:R-:W-:-:S04]  /*0060*/  UISETP.NE.U32.AND UP0, UPT, UR4, URZ, UPT ;  /* 0x000000ff0400728c */ /* 0x008fc8000bf05070 */
[----:B------:R-:W-:Y:S01]  /*0070*/  UISETP.NE.AND.EX UP0, UPT, UR5, URZ, UPT, UP0 ;  /* 0x000000ff0500728c */ /* 0x000fe2000bf05300 */
[----:B--2---:R-:W-:-:S05]  /*0080*/  SHF.R.U32.HI R93, RZ, 0x5, R101 ;  /* 0x00000005ff5d7819 */ /* 0x004fca0000011665 */
[----:B------:R-:W2:Y:S02]  /*0090*/  SHFL.IDX PT, R0, R93, RZ, 0x1f ;  /* 0x00001fff5d007589 */ /* 0x000ea400000e0000 */
[----:B--2---:R-:W-:Y:S01]  /*00a0*/  R2UR UR8, R0 ;  /* 0x00000000000872ca */ /* 0x004fe200000e0000 */
[----:B-1--4-:R-:W-:-:S14]  /*00b0*/  BRA.U UP0, `(.L_x_0) ;  /* 0x00000001002c7547 */ /* 0x012fdc000b800000 */
[----:B------:R-:W1:Y:S02]  /*00c0*/  LDCU.64 UR6, c[0x0][0x888] ;  /* 0x00011100ff0677ac */ /* 0x000e640008000a00 */
[----:B-1----:R-:W-:-:S04]  /*00d0*/  UISETP.NE.U32.AND UP0, UPT, UR6, URZ, UPT ;  /* 0x000000ff0600728c */ /* 0x002fc8000bf05070 */
[----:B------:R-:W-:-:S09]  /*00e0*/  UISETP.NE.AND.EX UP0, UPT, UR7, URZ, UPT, UP0 ;  /* 0x000000ff0700728c */ /* 0x000fd2000bf05300 */
[----:B------:R-:W-:Y:S05]  /*00f0*/  BRA.U !UP0, `(.L_x_1) ;  /* 0x0000000108107547 */ /* 0x000fea000b800000 */
[----:B------:R-:W1:Y:S02]  /*0100*/  LDC.64 R2, c[0x0][0x888] ;  /* 0x00022200ff027b82 */ /* 0x000e640000000a00 */
[----:B-1----:R1:W5:Y:S01]  /*0110*/  LDG.E R49, desc[UR46][R2.64] ;  /* 0x0000002e02317981 */ /* 0x002362000c1e1900 */
[----:B------:R-:W-:Y:S01]  /*0120*/  HFMA2 R88, -RZ, RZ, 0, 5.9604644775390625e-08 ;  /* 0x00000001ff587431 */ /* 0x000fe200000001ff */
[----:B------:R-:W-:Y:S05]  /*0130*/  BRA `(.L_x_0) ;  /* 0x00000000000c7947 */ /* 0x000fea0003800000 */
.L_x_1:
[----:B------:R-:W1:Y:S01]  /*0140*/  LDCU UR6, c[0x0][0x880] ;  /* 0x00011000ff0677ac */ /* 0x000e620008000800 */
[----:B------:R-:W-:Y:S01]  /*0150*/  HFMA2 R88, -RZ, RZ, 0, 5.9604644775390625e-08 ;  /* 0x00000001ff587431 */ /* 0x000fe200000001ff */
[----:B-1----:R-:W-:-:S07]  /*0160*/  MOV R49, UR6 ;  /* 0x0000000600317c02 */ /* 0x002fce0008000f00 */
.L_x_0:
[----:B------:R-:W2:Y:S02]  /*0170*/  LDCU.64 UR6, c[0x0][0x8b0] ;  /* 0x00011600ff0677ac */ /* 0x000ea40008000a00 */
[----:B--2---:R-:W-:-:S04]  /*0180*/  UISETP.NE.U32.AND UP0, UPT, UR6, URZ, UPT ;  /* 0x000000ff0600728c */ /* 0x004fc8000bf05070 */
[----:B------:R-:W-:-:S09]  /*0190*/  UISETP.NE.AND.EX UP0, UPT, UR7, URZ, UPT, UP0 ;  /* 0x000000ff0700728c */ /* 0x000fd2000bf05300 */
[----:B------:R-:W-:Y:S05]  /*01a0*/  BRA.U UP0, `(.L_x_2) ;  /* 0x0000000100247547 */ /* 0x000fea000b800000 */
[----:B------:R-:W2:Y:S02]  /*01b0*/  LDCU.64 UR6, c[0x0][0x8a8] ;  /* 0x00011500ff0677ac */ /* 0x000ea40008000a00 */
[----:B--2---:R-:W-:-:S04]  /*01c0*/  UISETP.NE.U32.AND UP0, UPT, UR6, URZ, UPT ;  /* 0x000000ff0600728c */ /* 0x004fc8000bf05070 */
[----:B------:R-:W-:-:S09]  /*01d0*/  UISETP.NE.AND.EX UP0, UPT, UR7, URZ, UPT, UP0 ;  /* 0x000000ff0700728c */ /* 0x000fd2000bf05300 */
[----:B------:R-:W-:Y:S05]  /*01e0*/  BRA.U !UP0, `(.L_x_3) ;  /* 0x00000001080c7547 */ /* 0x000fea000b800000 */
[----:B-1----:R-:W1:Y:S02]  /*01f0*/  LDC.64 R2, c[0x0][0x8a8] ;  /* 0x00022a00ff027b82 */ /* 0x002e640000000a00 */
[----:B-1----:R2:W5:Y:S01]  /*0200*/  LDG.E R47, desc[UR46][R2.64] ;  /* 0x0000002e022f7981 */ /* 0x002562000c1e1900 */
[----:B------:R-:W-:Y:S05]  /*0210*/  BRA `(.L_x_2) ;  /* 0x0000000000087947 */ /* 0x000fea0003800000 */
.L_x_3:
[----:B------:R-:W2:Y:S02]  /*0220*/  LDCU UR6, c[0x0][0x8a0] ;  /* 0x00011400ff0677ac */ /* 0x000ea40008000800 */
[----:B--2---:R-:W-:Y:S02]  /*0230*/  MOV R47, UR6 ;  /* 0x00000006002f7c02 */ /* 0x004fe40008000f00 */
.L_x_2:
[----:B------:R-:W-:Y:S01]  /*0240*/  IMAD.U32 R0, RZ, RZ, UR8 ;  /* 0x00000008ff007e24 */ /* 0x000fe2000f8e00ff */
[----:B------:R-:W-:Y:S04]  /*0250*/  BSSY.RECONVERGENT B0, `(.L_x_4) ;  /* 0x000000c000007945 */ /* 0x000fe80003800200 */
[C---:B------:R-:W-:Y:S02]  /*0260*/  ISETP.NE.OR P1, PT, R0.reuse, 0x1, !P5 ;  /* 0x000000010000780c */ /* 0x040fe40006f25670 */
[----:B------:R-:W-:-:S11]  /*0270*/  ISETP.NE.OR P0, PT, R0, 0x3, !P5 ;  /* 0x000000030000780c */ /* 0x000fd60006f05670 */
[----:B------:R-:W-:Y:S05]  /*0280*/  @P1 BRA `(.L_x_5) ;  /* 0x0000000000201947 */ /* 0x000fea0003800000 */
[----:B------:R-:W3:Y:S02]  /*0290*/  LDCU.64 UR6, c[0x0][0x348] ;  /* 0x00006900ff0677ac */ /* 0x000ee40008000a00 */
[----:B---3--:R-:W-:Y:S02]  /*02a0*/  UIADD3 UR10, UP1, UPT, UR6, 0x80, URZ ;  /* 0x00000080060a7890 */ /* 0x008fe4000ff3e0ff */
[----:B------:R-:W-:Y:S02]  /*02b0*/  UIADD3 UR6, UP0, UPT, UR6, 0x180, URZ ;  /* 0x0000018006067890 */ /* 0x000fe4000ff1e0ff */
[----:B------:R-:W-:Y:S02]  /*02c0*/  UIADD3.X UR11, UPT, UPT, URZ, UR7, URZ, UP1, !UPT ;  /* 0x00000007ff0b7290 */ /* 0x000fe40008ffe4ff */
[----:B------:R-:W-:-:S07]  /*02d0*/  UIADD3.X UR7, UPT, UPT, URZ, UR7, URZ, UP0, !UPT ;  /* 0x00000007ff077290 */ /* 0x000fce00087fe4ff */
[----:B------:R3:W-:Y:S02]  /*02e0*/  UTMACCTL.PF [UR10] ;  /* 0x000000000a0079b9 */ /* 0x0007e40008040000 */
[----:B------:R3:W-:Y:S02]  /*02f0*/  UTMACCTL.PF [UR6] ;  /* 0x00000000060079b9 */ /* 0x0007e40008040000 */
[----:B---3--:R-:W-:Y:S01]  /*0300*/  NOP ;  /* 0x0000000000007918 */ /* 0x008fe20000000000 */
.L_x_5:
[----:B------:R-:W-:Y:S05]  /*0310*/  BSYNC.RECONVERGENT B0 ;  /* 0x0000000000007941 */ /* 0x000fea0003800200 */
.L_x_4:
[----:B------:R-:W-:Y:S04]  /*0320*/  BSSY.RECONVERGENT B0, `(.L_x_6) ;  /* 0x000000a000007945 */ /* 0x000fe80003800200 */
        /* <DEDUP_REMOVED lines=9> */
.L_x_7:
[----:B------:R-:W-:Y:S05]  /*03c0*/  BSYNC.RECONVERGENT B0 ;  /* 0x0000000000007941 */ /* 0x000fea0003800200 */
.L_x_6:
[----:B------:R-:W3:Y:S01]  /*03d0*/  LDCU.64 UR6, c[0x0][0x888] ;  /* 0x00011100ff0677ac */ /* 0x000ee20008000a00 */
[----:B------:R-:W-:Y:S02]  /*03e0*/  UISETP.EQ.U32.AND UP1, UPT, UR4, URZ, UPT ;  /* 0x000000ff0400728c */ /* 0x000fe4000bf22070 */
[----:B------:R-:W-:Y:S02]  /*03f0*/  UPLOP3.LUT UP2, UPT, UPT, UPT, UPT, 0x80, 0x8 ;  /* 0x000000000008789c */ /* 0x000fe40003f4f070 */
[----:B---3--:R-:W-:-:S04]  /*0400*/  UISETP.NE.U32.AND UP0, UPT, UR6, URZ, UPT ;  /* 0x000000ff0600728c */ /* 0x008fc8000bf05070 */
[----:B------:R-:W-:-:S04]  /*0410*/  UISETP.NE.AND.EX UP0, UPT, UR7, URZ, UPT, UP0 ;  /* 0x000000ff0700728c */ /* 0x000fc8000bf05300 */
[----:B------:R-:W-:-:S04]  /*0420*/  UISETP.EQ.OR.EX UP3, UPT, UR5, URZ, !UP0, UP1 ;  /* 0x000000ff0500728c */ /* 0x000fc8000c762710 */
[----:B------:R-:W-:-:S05]  /*0430*/  UP2UR UR50, UPR, URZ, 0x8 ;  /* 0x00000008ff327883 */ /* 0x000fca0008000000 */
[----:B------:R-:W-:Y:S07]  /*0440*/  BRA.U !UP3, `(.L_x_8) ;  /* 0x000000010b207547 */ /* 0x000fee000b800000 */
[----:B------:R-:W-:Y:S01]  /*0450*/  UISETP.NE.U32.AND UP2, UPT, UR4, URZ, UPT ;  /* 0x000000ff0400728c */ /* 0x000fe2000bf45070 */
[----:B-----5:R-:W-:Y:S01]  /*0460*/  FSETP.NEU.AND P0, PT, R49, RZ, PT ;  /* 0x000000ff3100720b */ /* 0x020fe20003f0d000 */
[----:B------:R-:W-:Y:S02]  /*0470*/  USEL UR4, URZ, 0xffffffff, UP0 ;  /* 0xffffffffff047887 */ /* 0x000fe40008000000 */
[----:B------:R-:W-:-:S10]  /*0480*/  UISETP.NE.AND.EX UP2, UPT, UR5, URZ, UPT, UP2 ;  /* 0x000000ff0500728c */ /* 0x000fd4000bf45320 */
[----:B------:R-:W-:Y:S01]  /*0490*/  VOTEU.ANY UP1, P0 ;  /* 0x0000000000ff7886 */ /* 0x000fe20000020100 */
[----:B------:R-:W-:-:S04]  /*04a0*/  @!UP2 USEL UR4, URZ, 0xffffffff, UP1 ;  /* 0xffffffffff04a887 */ /* 0x000fc80008800000 */
[----:B------:R-:W-:-:S04]  /*04b0*/  ULOP3.LUT UR4, UR4, 0x1, URZ, 0xc0, !UPT ;  /* 0x0000000104047892 */ /* 0x000fc8000f8ec0ff */
[----:B------:R-:W-:-:S11]  /*04c0*/  UISETP.NE.U32.AND UP2, UPT, UR4, 0x1, UPT ;  /* 0x000000010400788c */ /* 0x000fd6000bf45070 */
.L_x_8:
[----:B-12---:R-:W1:Y:S01]  /*04d0*/  SHFL.IDX PT, R2, R93, RZ, 0x1f ;  /* 0x00001fff5d027589 */ /* 0x006e6200000e0000 */
[----:B------:R-:W-:-:S04]  /*04e0*/  UISETP.NE.AND UP1, UPT, UR8, 0x2, UPT ;  /* 0x000000020800788c */ /* 0x000fc8000bf25270 */
[----:B------:R-:W-:Y:S01]  /*04f0*/  USEL UR6, URZ, 0x1, UP1 ;  /* 0x00000001ff067887 */ /* 0x000fe20008800000 */
[----:B-1----:R-:W-:-:S13]  /*0500*/  ISETP.NE.AND P0, PT, R2, RZ, PT ;  /* 0x000000ff0200720c */ /* 0x002fda0003f05270 */
[----:B------:R-:W-:Y:S05]  /*0510*/  @P0 BRA `(.L_x_9) ;  /* 0x00000000007c0947 */ /* 0x000fea0003800000 */
[----:B------:R-:W-:Y:S01]  /*0520*/  ELECT P0, URZ, PT ;  /* 0x0000000000ff782f */ /* 0x000fe20003800000 */
[----:B------:R-:W-:-:S12]  /*0530*/  BSSY.RECONVERGENT B0, `(.L_x_9) ;  /* 0x000001d000007945 */ /* 0x000fd80003800200 */
[----:B------:R-:W-:Y:S05]  /*0540*/  @!P0 BRA `(.L_x_10) ;  /* 0x00000000006c8947 */ /* 0x000fea0003800000 */
[----:B------:R-:W1:Y:S01]  /*0550*/  S2UR UR5, SR_CgaCtaId ;  /* 0x00000000000579c3 */ /* 0x000e620000008800 */
[----:B------:R-:W-:Y:S01]  /*0560*/  UMOV UR7, 0x400 ;  /* 0x0000040000077882 */ /* 0x000fe20000000000 */
[----:B------:R-:W-:Y:S02]  /*0570*/  UMOV UR4, 0x1 ;  /* 0x0000000100047882 */ /* 0x000fe40000000000 */
[----:B------:R-:W-:-:S04]  /*0580*/  UIADD3 UR10, UPT, UPT, -UR4, 0x100000, URZ ;  /* 0x00100000040a7890 */ /* 0x000fc8000fffe1ff */
[----:B------:R-:W-:Y:S02]  /*0590*/  USHF.L.U32 UR11, UR10, 0xb, URZ ;  /* 0x0000000b0a0b7899 */ /* 0x000fe400080006ff */
[----:B------:R-:W-:Y:S02]  /*05a0*/  USHF.L.U32 UR10, UR10, 0x1, URZ ;  /* 0x000000010a0a7899 */ /* 0x000fe400080006ff */
[----:B-1----:R-:W-:Y:S01]  /*05b0*/  ULEA UR5, UR5, UR7, 0x18 ;  /* 0x0000000705057291 */ /* 0x002fe2000f8ec0ff */
[----:B------:R-:W1:Y:S11]  /*05c0*/  FENCE.VIEW.ASYNC.S ;  /* 0x00000000000073c6 */ /* 0x000e760000000000 */
[----:B-1----:R1:W2:Y:S01]  /*05d0*/  SYNCS.EXCH.64 URZ, [UR5], UR10 ;  /* 0x0000000a05ff75b2 */ /* 0x0022a20008000100 */
[----:B------:R1:W3:Y:S01]  /*05e0*/  SYNCS.EXCH.64 URZ, [UR5+0x48], UR10 ;  /* 0x0000480a05ff75b2 */ /* 0x0002e20008000100 */
[----:B------:R1:W4:Y:S01]  /*05f0*/  SYNCS.EXCH.64 URZ, [UR5+0x8], UR10 ;  /* 0x0000080a05ff75b2 */ /* 0x0003220008000100 */
[----:B------:R1:W1:Y:S01]  /*0600*/  SYNCS.EXCH.64 URZ, [UR5+0x50], UR10 ;  /* 0x0000500a05ff75b2 */ /* 0x0002620008000100 */
        /* <DEDUP_REMOVED lines=14> */
[----:B------:R-:W-:Y:S01]  /*06f0*/  NOP ;  /* 0x0000000000007918 */ /* 0x000fe20000000000 */
.L_x_10:
[----:B-1----:R-:W-:Y:S05]  /*0700*/  BSYNC.RECONVERGENT B0 ;  /* 0x0000000000007941 */ /* 0x002fea0003800200 */
.L_x_9:
[----:B------:R-:W1:Y:S01]  /*0710*/  SHFL.IDX PT, R2, R93, RZ, 0x1f ;  /* 0x00001fff5d027589 */ /* 0x000e6200000e0000 */
[----:B------:R-:W-:Y:S01]  /*0720*/  NOP ;  /* 0x0000000000007918 */ /* 0x000fe20000000000 */
[----:B-1----:R-:W-:-:S13]  /*0730*/  ISETP.NE.AND P0, PT, R2, 0x1, PT ;  /* 0x000000010200780c */ /* 0x002fda0003f05270 */
[----:B------:R-:W-:Y:S05]  /*0740*/  @P0 BRA `(.L_x_11) ;  /* 0x0000000000580947 */ /* 0x000fea0003800000 */
[----:B------:R-:W1:Y:S01]  /*0750*/  S2UR UR7, SR_CgaCtaId ;  /* 0x00000000000779c3 */ /* 0x000e620000008800 */
[----:B------:R-:W-:Y:S01]  /*0760*/  UMOV UR9, 0x400 ;  /* 0x0000040000097882 */ /* 0x000fe20000000000 */
[----:B------:R-:W-:Y:S01]  /*0770*/  UMOV UR5, 0x20 ;  /* 0x0000002000057882 */ /* 0x000fe20000000000 */
[----:B------:R-:W-:Y:S01]  /*0780*/  UMOV UR4, 0x80 ;  /* 0x0000008000047882 */ /* 0x000fe20000000000 */
[----:B------:R-:W-:-:S04]  /*0790*/  UIADD3 UR10, UPT, UPT, -UR5, 0x100000, URZ ;  /* 0x00100000050a7890 */ /* 0x000fc8000fffe1ff */
[----:B------:R-:W-:Y:S02]  /*07a0*/  USHF.L.U32 UR11, UR10, 0xb, URZ ;  /* 0x0000000b0a0b7899 */ /* 0x000fe400080006ff */
[----:B------:R-:W-:Y:S02]  /*07b0*/  USHF.L.U32 UR10, UR10, 0x1, URZ ;  /* 0x000000010a0a7899 */ /* 0x000fe400080006ff */
[----:B------:R-:W-:-:S04]  /*07c0*/  UIADD3 UR4, UPT, UPT, -UR4, 0x100000, URZ ;  /* 0x0010000004047890 */ /* 0x000fc8000fffe1ff */
[----:B------:R-:W-:Y:S02]  /*07d0*/  USHF.L.U32 UR5, UR4, 0xb, URZ ;  /* 0x0000000b04057899 */ /* 0x000fe400080006ff */
[----:B------:R-:W-:Y:S01]  /*07e0*/  USHF.L.U32 UR4, UR4, 0x1, URZ ;  /* 0x0000000104047899 */ /* 0x000fe200080006ff */
[----:B------:R-:W-:Y:S01]  /*07f0*/  ELECT P0, URZ, PT ;  /* 0x0000000000ff782f */ /* 0x000fe20003800000 */
[----:B-1----:R-:W-:Y:S01]  /*0800*/  ULEA UR7, UR7, UR9, 0x18 ;  /* 0x0000000907077291 */ /* 0x002fe2000f8ec0ff */
[----:B------:R-:W1:Y:S11]  /*0810*/  FENCE.VIEW.ASYNC.S ;  /* 0x00000000000073c6 */ /* 0x000e760000000000 */
[----:B-1----:R1:W1:Y:S01]  /*0820*/  SYNCS.EXCH.64 URZ, [UR7+0x90], UR10 ;  /* 0x0000900a07ff75b2 */ /* 0x0022620008000100 */
        /* <DEDUP_REMOVED lines=8> */
.L_x_11:
[----:B------:R-:W2:Y:S01]  /*08b0*/  SHFL.IDX PT, R2, R93, RZ, 0x1f ;  /* 0x00001fff5d027589 */ /* 0x000ea200000e0000 */
[----:B------:R-:W-:Y:S01]  /*08c0*/  NOP ;  /* 0x0000000000007918 */ /* 0x000fe20000000000 */
[----:B--2---:R-:W-:-:S13]  /*08d0*/  ISETP.NE.AND P0, PT, R2, 0x3, PT ;  /* 0x000000030200780c */ /* 0x004fda0003f05270 */
[----:B------:R-:W-:Y:S05]  /*08e0*/  @P0 BRA `(.L_x_12) ;  /* 0x0000000000300947 */ /* 0x000fea0003800000 */
[----:B-1----:R-:W1:Y:S01]  /*08f0*/  S2UR UR5, SR_CgaCtaId ;  /* 0x00000000000579c3 */ /* 0x002e620000008800 */
[----:B------:R-:W-:Y:S01]  /*0900*/  UMOV UR7, 0x400 ;  /* 0x0000040000077882 */ /* 0x000fe20000000000 */
[----:B------:R-:W-:Y:S01]  /*0910*/  UMOV UR4, 0x20 ;  /* 0x0000002000047882 */ /* 0x000fe20000000000 */
[----:B------:R-:W-:Y:S01]  /*0920*/  ELECT P0, URZ, PT ;  /* 0x0000000000ff782f */ /* 0x000fe20003800000 */
[----:B------:R-:W-:-:S04]  /*0930*/  UIADD3 UR10, UPT, UPT, -UR4, 0x100000, URZ ;  /* 0x00100000040a7890 */ /* 0x000fc8000fffe1ff */
[----:B------:R-:W-:Y:S02]  /*0940*/  USHF.L.U32 UR11, UR10, 0xb, URZ ;  /* 0x0000000b0a0b7899 */ /* 0x000fe400080006ff */
[----:B------:R-:W-:Y:S02]  /*0950*/  USHF.L.U32 UR10, UR10, 0x1, URZ ;  /* 0x000000010a0a7899 */ /* 0x000fe400080006ff */
[----:B-1----:R-:W-:Y:S01]  /*0960*/  ULEA UR5, UR5, UR7, 0x18 ;  /* 0x0000000705057291 */ /* 0x002fe2000f8ec0ff */
[----:B------:R-:W1:Y:S11]  /*0970*/  FENCE.VIEW.ASYNC.S ;  /* 0x00000000000073c6 */ /* 0x000e760000000000 */
[----:B-1----:R2:W1:Y:S01]  /*0980*/  SYNCS.EXCH.64 URZ, [UR5+0xd0], UR10 ;  /* 0x0000d00a05ff75b2 */ /* 0x0024620008000100 */
[----:B------:R2:W1:Y:S02]  /*0990*/  SYNCS.EXCH.64 URZ, [UR5+0xd8], UR10 ;  /* 0x0000d80a05ff75b2 */ /* 0x0004640008000100 */
[----:B--2---:R-:W-:Y:S01]  /*09a0*/  NOP ;  /* 0x0000000000007918 */ /* 0x004fe20000000000 */
.L_x_12:
[----:B------:R-:W2:Y:S01]  /*09b0*/  SHFL.IDX PT, R2, R93, RZ, 0x1f ;  /* 0x00001fff5d027589 */ /* 0x000ea200000e0000 */
[----:B------:R-:W-:Y:S01]  /*09c0*/  NOP ;  /* 0x0000000000007918 */ /* 0x000fe20000000000 */
[----:B--2---:R-:W-:-:S13]  /*09d0*/  ISETP.NE.AND P0, PT, R2, 0x4, PT ;  /* 0x000000040200780c */ /* 0x004fda0003f05270 */
[----:B------:R-:W-:Y:S05]  /*09e0*/  @P0 BRA `(.L_x_13) ;  /* 0x00000000004c0947 */ /* 0x000fea0003800000 */
[----:B-1----:R-:W1:Y:S01]  /*09f0*/  S2UR UR5, SR_CgaCtaId ;  /* 0x00000000000579c3 */ /* 0x002e620000008800 */
[----:B------:R-:W-:Y:S01]  /*0a00*/  UMOV UR9, 0x100 ;  /* 0x0000010000097882 */ /* 0x000fe20000000000 */
[----:B------:R-:W-:Y:S01]  /*0a10*/  UMOV UR7, 0x400 ;  /* 0x0000040000077882 */ /* 0x000fe20000000000 */
[----:B------:R-:W-:Y:S01]  /*0a20*/  USEL UR9, UR9, 0xe0, UP2 ;  /* 0x000000e009097887 */ /* 0x000fe20009000000 */
[----:B------:R-:W-:Y:S01]  /*0a30*/  UMOV UR4, 0x1 ;  /* 0x0000000100047882 */ /* 0x000fe20000000000 */
[----:B------:R-:W-:Y:S01]  /*0a40*/  ELECT P0, URZ, PT ;  /* 0x0000000000ff782f */ /* 0x000fe20003800000 */
[----:B------:R-:W-:-:S04]  /*0a50*/  UIADD3 UR10, UPT, UPT, -UR4, 0x100000, URZ ;  /* 0x00100000040a7890 */ /* 0x000fc8000fffe1ff */
[----:B------:R-:W-:Y:S02]  /*0a60*/  USHF.L.U32 UR11, UR10, 0xb, URZ ;  /* 0x0000000b0a0b7899 */ /* 0x000fe400080006ff */
[----:B------:R-:W-:Y:S02]  /*0a70*/  USHF.L.U32 UR10, UR10, 0x1, URZ ;  /* 0x000000010a0a7899 */ /* 0x000fe400080006ff */
[----:B------:R-:W-:-:S04]  /*0a80*/  UIADD3 UR12, UPT, UPT, -UR9, 0x100000, URZ ;  /* 0x00100000090c7890 */ /* 0x000fc8000fffe1ff */
[----:B------:R-:W-:Y:S02]  /*0a90*/  USHF.L.U32 UR13, UR12, 0xb, URZ ;  /* 0x0000000b0c0d7899 */ /* 0x000fe400080006ff */
[----:B------:R-:W-:Y:S02]  /*0aa0*/  USHF.L.U32 UR12, UR12, 0x1, URZ ;  /* 0x000000010c0c7899 */ /* 0x000fe400080006ff */
[----:B-1----:R-:W-:Y:S01]  /*0ab0*/  ULEA UR5, UR5, UR7, 0x18 ;  /* 0x0000000705057291 */ /* 0x002fe2000f8ec0ff */
[----:B------:R-:W1:Y:S11]  /*0ac0*/  FENCE.VIEW.ASYNC.S ;  /* 0x00000000000073c6 */ /* 0x000e760000000000 */
[----:B-1----:R2:W1:Y:S01]  /*0ad0*/  SYNCS.EXCH.64 URZ, [UR5+0xe0], UR10 ;  /* 0x0000e00a05ff75b2 */ /* 0x0024620008000100 */
[----:B------:R2:W1:Y:S01]  /*0ae0*/  SYNCS.EXCH.64 URZ, [UR5+0xf0], UR12 ;  /* 0x0000f00c05ff75b2 */ /* 0x0004620008000100 */
[----:B------:R2:W1:Y:S01]  /*0af0*/  SYNCS.EXCH.64 URZ, [UR5+0xe8], UR10 ;  /* 0x0000e80a05ff75b2 */ /* 0x0004620008000100 */
[----:B------:R2:W1:Y:S02]  /*0b00*/  SYNCS.EXCH.64 URZ, [UR5+0xf8], UR12 ;  /* 0x0000f80c05ff75b2 */ /* 0x0004640008000100 */
[----:B--2---:R-:W-:Y:S01]  /*0b10*/  NOP ;  /* 0x0000000000007918 */ /* 0x004fe20000000000 */
.L_x_13:
[----:B------:R-:W2:Y:S01]  /*0b20*/  SHFL.IDX PT, R2, R93, RZ, 0x1f ;  /* 0x00001fff5d027589 */ /* 0x000ea200000e0000 */
[----:B------:R-:W-:Y:S01]  /*0b30*/  NOP ;  /* 0x0000000000007918 */ /* 0x000fe20000000000 */
[----:B--2---:R-:W-:-:S13]  /*0b40*/  ISETP.NE.AND P0, PT, R2, 0x5, PT ;  /* 0x000000050200780c */ /* 0x004fda0003f05270 */
[----:B------:R-:W-:Y:S05]  /*0b50*/  @P0 BRA `(.L_x_14) ;  /* 0x0000000000580947 */ /* 0x000fea0003800000 */
[----:B-1----:R-:W1:Y:S01]  /*0b60*/  S2UR UR7, SR_CgaCtaId ;  /* 0x00000000000779c3 */ /* 0x002e620000008800 */
        /* <DEDUP_REMOVED lines=19> */
[----:B------:R2:W1:Y:S02]  /*0ca0*/  SYNCS.EXCH.64 URZ, [UR7+0x138], UR4 ;  /* 0x0001380407ff75b2 */ /* 0x0004640008000100 */
[----:B--2---:R-:W-:Y:S01]  /*0cb0*/  NOP ;  /* 0x0000000000007918 */ /* 0x004fe20000000000 */
.L_x_14:
        /* <DEDUP_REMOVED lines=18> */
.L_x_15:
[----:B-1----:R-:W1:Y:S01]  /*0de0*/  S2UR UR5, SR_CTAID.X ;  /* 0x00000000000579c3 */ /* 0x002e620000002500 */
[----:B------:R-:W-:-:S05]  /*0df0*/  CS2R.32 R87, SR_CgaSize ;  /* 0x0000000000577805 */ /* 0x000fca0000008a00 */
[----:B------:R-:W-:-:S05]  /*0e00*/  IMAD R87, R87, -0xa0, RZ ;  /* 0xffffff6057577824 */ /* 0x000fca00078e02ff */
[----:B------:R-:W-:-:S14]  /*0e10*/  R2UR UR9, R87 ;  /* 0x00000000570972ca */ /* 0x000fdc00000e0000 */
[----:B------:R-:W2:Y:S01]  /*0e20*/  LDCU UR9, c[0x0][UR9+0x2b0] ;  /* 0x00005600090977ac */ /* 0x000ea20008000800 */
[----:B------:R-:W-:Y:S01]  /*0e30*/  NOP ;  /* 0x0000000000007918 */ /* 0x000fe20000000000 */
[----:B------:R-:W-:-:S05]  /*0e40*/  CS2R.32 R87, SR_CgaSize ;  /* 0x0000000000577805 */ /* 0x000fca0000008a00 */
[----:B------:R-:W-:-:S05]  /*0e50*/  IMAD R87, R87, -0xa0, RZ ;  /* 0xffffff6057577824 */ /* 0x000fca00078e02ff */
[----:B------:R-:W-:-:S14]  /*0e60*/  R2UR UR7, R87 ;  /* 0x00000000570772ca */ /* 0x000fdc00000e0000 */
[----:B------:R-:W3:Y:S01]  /*0e70*/  LDCU UR7, c[0x0][UR7+0x2b4] ;  /* 0x00005680070777ac */ /* 0x000ee20008000800 */
[----:B------:R-:W4:Y:S08]  /*0e80*/  S2UR UR4, SR_CTAID.Y ;  /* 0x00000000000479c3 */ /* 0x000f300000002600 */
[----:B------:R-:W3:Y:S01]  /*0e90*/  LDC R10, c[0x0][0xb24] ;  /* 0x0002c900ff0a7b82 */ /* 0x000ee20000000800 */
[----:B-1----:R-:W-:-:S02]  /*0ea0*/  I2FP.F32.U32 R87, UR5 ;  /* 0x0000000500577c45 */ /* 0x002fc40008201000 */
[----:B------:R-:W-:-:S05]  /*0eb0*/  CS2R.32 R3, SR_CgaSize ;  /* 0x0000000000037805 */ /* 0x000fca0000008a00 */
[----:B------:R-:W-:-:S06]  /*0ec0*/  IMAD R3, R3, -0xa0, RZ ;  /* 0xffffff6003037824 */ /* 0x000fcc00078e02ff */
[----:B------:R-:W1:Y:S01]  /*0ed0*/  LDC R3, c[0x0][R3+0x2a0] ;  /* 0x0000a80003037b82 */ /* 0x000e620000000800 */
[----:B------:R-:W-:Y:S01]  /*0ee0*/  MOV R15, UR5 ;  /* 0x00000005000f7c02 */ /* 0x000fe20008000f00 */
[----:B--2---:R-:W-:Y:S01]  /*0ef0*/  FMUL R87, R87, UR9 ;  /* 0x0000000957577c20 */ /* 0x004fe20008400000 */
[----:B----4-:R-:W-:Y:S02]  /*0f00*/  I2FP.F32.U32 R86, UR4 ;  /* 0x0000000400567c45 */ /* 0x010fe40008201000 */
[----:B------:R-:W-:-:S05]  /*0f10*/  CS2R.32 R2, SR_CgaSize ;  /* 0x0000000000027805 */ /* 0x000fca0000008a00 */
[----:B------:R-:W-:-:S06]  /*0f20*/  IMAD R2, R2, -0xa0, RZ ;  /* 0xffffff6002027824 */ /* 0x000fcc00078e02ff */
[----:B------:R-:W2:Y:S01]  /*0f30*/  LDC R2, c[0x0][R2+0x2a4] ;  /* 0x0000a90002027b82 */ /* 0x000ea20000000800 */
[----:B------:R-:W-:Y:S01]  /*0f40*/  MOV R14, UR4 ;  /* 0x00000004000e7c02 */ /* 0x000fe20008000f00 */
[----:B------:R-:W4:Y:S01]  /*0f50*/  F2I.U32.TRUNC.NTZ R87, R87 ;  /* 0x0000005700577305 */ /* 0x000f22000020f000 */
[----:B---3--:R-:W-:-:S05]  /*0f60*/  FMUL R86, R86, UR7 ;  /* 0x0000000756567c20 */ /* 0x008fca0008400000 */
[----:B------:R-:W-:Y:S01]  /*0f70*/  BAR.SYNC.DEFER_BLOCKING 0x0 ;  /* 0x0000000000007b1d */ /* 0x000fe20000010000 */
[----:B------:R-:W-:-:S05]  /*0f80*/  ISETP.GE.AND P0, PT, R10, 0x1, PT ;  /* 0x000000010a00780c */ /* 0x000fca0003f06270 */
[----:B------:R-:W3:Y:S02]  /*0f90*/  F2I.U32.TRUNC.NTZ R86, R86 ;  /* 0x0000005600567305 */ /* 0x000ee4000020f000 */
[----:B------:R-:W2:Y:S01]  /*0fa0*/  S2UR UR36, SR_CTAID.Z ;  /* 0x00000000002479c3 */ /* 0x000ea20000002700 */
[----:B----4-:R-:W-:-:S05]  /*0fb0*/  IADD3 R87, PT, PT, -R87, RZ, RZ ;  /* 0x000000ff57577210 */ /* 0x010fca0007ffe1ff */
[----:B-1----:R-:W-:Y:S01]  /*0fc0*/  IMAD R87, R3, R87, UR5 ;  /* 0x0000000503577e24 */ /* 0x002fe2000f8e0257 */
[----:B---3--:R-:W-:-:S05]  /*0fd0*/  IADD3 R86, PT, PT, -R86, RZ, RZ ;  /* 0x000000ff56567210 */ /* 0x008fca0007ffe1ff */
[----:B--2---:R-:W-:Y:S01]  /*0fe0*/  IMAD R86, R2, R86, UR4 ;  /* 0x0000000402567e24 */ /* 0x004fe2000f8e0256 */
[----:B------:R-:W-:Y:S06]  /*0ff0*/  @!P0 BRA `(.L_x_16) ;  /* 0x0000000000b88947 */ /* 0x000fec0003800000 */
[----:B------:R-:W1:Y:S01]  /*1000*/  LDC.64 R4, c[0x0][0xb18] ;  /* 0x0002c600ff047b82 */ /* 0x000e620000000a00 */
[----:B------:R-:W-:-:S07]  /*1010*/  ISETP.NE.AND P0, PT, R10, 0x1, PT ;  /* 0x000000010a00780c */ /* 0x000fce0003f05270 */
[----:B------:R-:W2:Y:S08]  /*1020*/  LDC R9, c[0x0][0xb0c] ;  /* 0x0002c300ff097b82 */ /* 0x000eb00000000800 */
[----:B------:R-:W3:Y:S08]  /*1030*/  LDC R12, c[0x0][0x370] ;  /* 0x0000dc00ff0c7b82 */ /* 0x000ef00000000800 */
[----:B------:R-:W4:Y:S01]  /*1040*/  LDC R11, c[0x0][0x374] ;  /* 0x0000dd00ff0b7b82 */ /* 0x000f220000000800 */
[----:B-1----:R-:W-:-:S07]  /*1050*/  ISETP.NE.AND P1, PT, R4, 0x1, PT ;  /* 0x000000010400780c */ /* 0x002fce0003f25270 */
[----:B------:R-:W3:Y:S01]  /*1060*/  LDC.64 R6, c[0x0][0xb10] ;  /* 0x0002c400ff067b82 */ /* 0x000ee20000000a00 */
[----:B--2---:R-:W-:-:S07]  /*1070*/  ISETP.NE.AND P2, PT, R9, 0x1, PT ;  /* 0x000000010900780c */ /* 0x004fce0003f45270 */
[----:B------:R-:W1:Y:S08]  /*1080*/  LDC R8, c[0x0][0xb20] ;  /* 0x0002c800ff087b82 */ /* 0x000e700000000800 */
[----:B------:R-:W2:Y:S01]  /*1090*/  LDC.64 R2, c[0x0][0xb28] ;  /* 0x0002ca00ff027b82 */ /* 0x000ea20000000a00 */
[----:B----4-:R-:W-:-:S04]  /*10a0*/  IMAD.HI.U32 R13, R11, R5, RZ ;  /* 0x000000050b0d7227 */ /* 0x010fc800078e00ff */
[----:B------:R-:W-:-:S04]  /*10b0*/  IMAD.HI.U32 R5, R14, R5, RZ ;  /* 0x000000050e057227 */ /* 0x000fc800078e00ff */
[----:B---3--:R-:W-:-:S05]  /*10c0*/  IMAD.HI.U32 R16, R12, R6, RZ ;  /* 0x000000060c107227 */ /* 0x008fca00078e00ff */
[-C--:B------:R-:W-:Y:S01]  /*10d0*/  @P2 SHF.R.U32.HI R12, RZ, R7.reuse, R16 ;  /* 0x00000007ff0c2219 */ /* 0x080fe20000011610 */
[----:B------:R-:W-:Y:S01]  /*10e0*/  IMAD.HI.U32 R16, R15, R6, RZ ;  /* 0x000000060f107227 */ /* 0x000fe200078e00ff */
[-C--:B-1----:R-:W-:Y:S02]  /*10f0*/  @P1 SHF.R.U32.HI R11, RZ, R8.reuse, R13 ;  /* 0x00000008ff0b1219 */ /* 0x082fe4000001160d */
[----:B------:R-:W-:Y:S02]  /*1100*/  SHF.R.U32.HI R5, RZ, R8, R5 ;  /* 0x00000008ff057219 */ /* 0x000fe40000011605 */
[----:B------:R-:W-:Y:S02]  /*1110*/  SHF.R.U32.HI R16, RZ, R7, R16 ;  /* 0x00000007ff107219 */ /* 0x000fe40000011610 */
[----:B------:R-:W-:Y:S01]  /*1120*/  SEL R5, R14, R5, !P1 ;  /* 0x000000050e057207 */ /* 0x000fe20004800000 */
[----:B--2---:R-:W-:Y:S01]  /*1130*/  IMAD.HI.U32 R13, R11, R2, RZ ;  /* 0x000000020b0d7227 */ /* 0x004fe200078e00ff */
[----:B------:R-:W-:-:S03]  /*1140*/  SEL R16, R15, R16, !P2 ;  /* 0x000000100f107207 */ /* 0x000fc60005000000 */
[----:B------:R-:W-:Y:S01]  /*1150*/  IMAD.HI.U32 R6, R12, R2, RZ ;  /* 0x000000020c067227 */ /* 0x000fe200078e00ff */
[----:B------:R-:W-:-:S04]  /*1160*/  @P0 SHF.R.U32.HI R11, RZ, R3, R13 ;  /* 0x00000003ff0b0219 */ /* 0x000fc8000001160d */
[----:B------:R-:W-:Y:S01]  /*1170*/  @P0 SHF.R.U32.HI R12, RZ, R3, R6 ;  /* 0x00000003ff0c0219 */ /* 0x000fe20000011606 */
[----:B------:R-:W-:-:S04]  /*1180*/  IMAD R11, R11, R10, RZ ;  /* 0x0000000a0b0b7224 */ /* 0x000fc800078e02ff */
[----:B------:R-:W-:Y:S01]  /*1190*/  IMAD R6, R12, R10, RZ ;  /* 0x0000000a0c067224 */ /* 0x000fe200078e02ff */
[----:B------:R-:W-:-:S04]  /*11a0*/  ISETP.GE.AND P1, PT, R5, R11, PT ;  /* 0x0000000b0500720c */ /* 0x000fc80003f26270 */
[----:B------:R-:W-:Y:S01]  /*11b0*/  ISETP.GE.OR P1, PT, R16, R6, P1 ;  /* 0x000000061000720c */ /* 0x000fe20000f26670 */
[----:B------:R-:W-:-:S05]  /*11c0*/  IMAD.HI.U32 R6, R5, R2, RZ ;  /* 0x0000000205067227 */ /* 0x000fca00078e00ff */
[----:B------:R-:W-:-:S04]  /*11d0*/  SHF.R.U32.HI R6, RZ, R3, R6 ;  /* 0x00000003ff067219 */ /* 0x000fc80000011606 */
[----:B------:R-:W-:-:S03]  /*11e0*/  SEL R6, R5, R6, !P0 ;  /* 0x0000000605067207 */ /* 0x000fc60004000000 */
[----:B------:R-:W-:Y:S01]  /*11f0*/  @!P1 IMAD.HI.U32 R7, R16, R2, RZ ;  /* 0x0000000210079227 */ /* 0x000fe200078e00ff */
[----:B------:R-:W-:-:S04]  /*1200*/  IADD3 R2, PT, PT, -R6, RZ, RZ ;  /* 0x000000ff06027210 */ /* 0x000fc80007ffe1ff */
[----:B------:R-:W-:Y:S01]  /*1210*/  @!P1 SHF.R.U32.HI R3, RZ, R3, R7 ;  /* 0x00000003ff039219 */ /* 0x000fe20000011607 */
[----:B------:R-:W-:Y:S01]  /*1220*/  IMAD R2, R10, R2, R5 ;  /* 0x000000020a027224 */ /* 0x000fe200078e0205 */
[----:B------:R-:W-:Y:S02]  /*1230*/  IADD3 R7, PT, PT, -R5, RZ, RZ ;  /* 0x000000ff05077210 */ /* 0x000fe40007ffe1ff */
[----:B------:R-:W-:-:S03]  /*1240*/  @!P1 SEL R3, R16, R3, !P0 ;  /* 0x0000000310039207 */ /* 0x000fc60004000000 */
[----:B------:R-:W-:Y:S02]  /*1250*/  IMAD R7, R4, R7, R14 ;  /* 0x0000000704077224 */ /* 0x000fe400078e020e */
[--C-:B------:R-:W-:Y:S02]  /*1260*/  @!P1 IMAD.IADD R6, R6, 0x1, -R3.reuse ;  /* 0x0000000106069824 */ /* 0x100fe400078e0a03 */
[----:B------:R-:W-:Y:S01]  /*1270*/  @!P1 IMAD R3, R2, R12, R3 ;  /* 0x0000000c02039224 */ /* 0x000fe200078e0203 */
[----:B------:R-:W-:Y:S01]  /*1280*/  IADD3 R2, PT, PT, -R16, RZ, RZ ;  /* 0x000000ff10027210 */ /* 0x000fe20007ffe1ff */
[----:B------:R-:W-:Y:S02]  /*1290*/  @!P1 IMAD R5, R6, R10, R16 ;  /* 0x0000000a06059224 */ /* 0x000fe400078e0210 */
[----:B------:R-:W-:Y:S02]  /*12a0*/  @!P1 IMAD.MOV.U32 R16, RZ, RZ, R3 ;  /* 0x000000ffff109224 */ /* 0x000fe400078e0003 */
[----:B------:R-:W-:-:S02]  /*12b0*/  IMAD R2, R9, R2, R15 ;  /* 0x0000000209027224 */ /* 0x000fc400078e020f */
[----:B------:R-:W-:Y:S02]  /*12c0*/  IMAD R14, R5, R4, R7 ;  /* 0x00000004050e7224 */ /* 0x000fe400078e0207 */
[----:B------:R-:W-:Y:S02]  /*12d0*/  IMAD R15, R16, R9, R2 ;  /* 0x00000009100f7224 */ /* 0x000fe400078e0202 */
.L_x_16:
[----:B------:R-:W1:Y:S01]  /*12e0*/  LDCU UR4, c[0x0][0xb30] ;  /* 0x00016600ff0477ac */ /* 0x000e620008000800 */
[----:B------:R-:W2:Y:S08]  /*12f0*/  S2UR UR37, SR_CgaCtaId ;  /* 0x00000000002579c3 */ /* 0x000eb00000008800 */
[----:B------:R-:W3:Y:S01]  /*1300*/  LDC R40, c[0x0][0xb24] ;  /* 0x0002c900ff287b82 */ /* 0x000ee20000000800 */
[----:B-1----:R-:W-:-:S09]  /*1310*/  UISETP.NE.AND UP1, UPT, UR4, 0x1, UPT ;  /* 0x000000010400788c */ /* 0x002fd2000bf25270 */
[----:B--2---:R-:W-:Y:S05]  /*1320*/  BRA.U UP1, `(.L_x_17) ;  /* 0x0000000101407547 */ /* 0x004fea000b800000 */
[----:B------:R-:W1:Y:S08]  /*1330*/  LDC.64 R4, c[0x0][0xb10] ;  /* 0x0002c400ff047b82 */ /* 0x000e700000000a00 */
[----:B------:R-:W2:Y:S08]  /*1340*/  LDC.64 R2, c[0x0][0xb18] ;  /* 0x0002c600ff027b82 */ /* 0x000eb00000000a00 */
[----:B------:R-:W4:Y:S08]  /*1350*/  LDC R6, c[0x0][0xb20] ;  /* 0x0002c800ff067b82 */ /* 0x000f300000000800 */
[----:B------:R-:W3:Y:S01]  /*1360*/  LDC R7, c[0x0][0xb0c] ;  /* 0x0002c300ff077b82 */ /* 0x000ee20000000800 */
[----:B-1----:R-:W-:-:S05]  /*1370*/  IMAD.HI.U32 R4, R15, R4, RZ ;  /* 0x000000040f047227 */ /* 0x002fca00078e00ff */
[----:B------:R-:W-:Y:S01]  /*1380*/  SHF.R.U32.HI R4, RZ, R5, R4 ;  /* 0x00000005ff047219 */ /* 0x000fe20000011604 */
[----:B--2---:R-:W-:Y:S01]  /*1390*/  IMAD.HI.U32 R3, R14, R3, RZ ;  /* 0x000000030e037227 */ /* 0x004fe200078e00ff */
[----:B------:R-:W-:-:S04]  /*13a0*/  ISETP.NE.AND P0, PT, R2, 0x1, PT ;  /* 0x000000010200780c */ /* 0x000fc80003f05270 */
[----:B----4-:R-:W-:-:S04]  /*13b0*/  SHF.R.U32.HI R3, RZ, R6, R3 ;  /* 0x00000006ff037219 */ /* 0x010fc80000011603 */
[----:B------:R-:W-:Y:S02]  /*13c0*/  SEL R3, R14, R3, !P0 ;  /* 0x000000030e037207 */ /* 0x000fe40004000000 */
[----:B---3--:R-:W-:-:S04]  /*13d0*/  ISETP.NE.AND P1, PT, R7, 0x1, PT ;  /* 0x000000010700780c */ /* 0x008fc80003f25270 */
[----:B------:R-:W-:-:S05]  /*13e0*/  SEL R4, R15, R4, !P1 ;  /* 0x000000040f047207 */ /* 0x000fca0004800000 */
[----:B------:R-:W-:Y:S02]  /*13f0*/  IMAD.IADD R5, R3, 0x1, -R4 ;  /* 0x0000000103057824 */ /* 0x000fe400078e0a04 */
[----:B------:R-:W-:Y:S02]  /*1400*/  IMAD.IADD R3, R4, 0x1, -R3 ;  /* 0x0000000104037824 */ /* 0x000fe400078e0a03 */
[----:B------:R-:W-:Y:S02]  /*1410*/  IMAD R15, R5, R7, R15 ;  /* 0x00000007050f7224 */ /* 0x000fe400078e020f */
[----:B------:R-:W-:-:S07]  /*1420*/  IMAD R14, R3, R2, R14 ;  /* 0x00000002030e7224 */ /* 0x000fce00078e020e */
.L_x_17:
[----:B------:R-:W-:Y:S01]  /*1430*/  BAR.SYNC.DEFER_BLOCKING 0x0 ;  /* 0x0000000000007b1d */ /* 0x000fe20000010000 */
[----:B------:R-:W-:Y:S01]  /*1440*/  UISETP.NE.AND UP1, UPT, UR8, 0x2, UPT ;  /* 0x000000020800788c */ /* 0x000fe2000bf25270 */
[----:B------:R-:W-:Y:S02]  /*1450*/  ISETP.NE.OR P5, PT, R0, 0x2, !P5 ;  /* 0x000000020000780c */ /* 0x000fe40006fa5670 */
[----:B------:R-:W-:-:S06]  /*1460*/  LOP3.LUT R2, R101, 0x1f, RZ, 0xc0, !PT ;  /* 0x0000001f65027812 */ /* 0x000fcc00078ec0ff */
[----:B------:R-:W-:Y:S05]  /*1470*/  BRA.U UP1, `(.L_x_18) ;  /* 0x0000001501107547 */ /* 0x000fea000b800000 */
[----:B------:R-:W1:Y:S01]  /*1480*/  LDCU UR13, c[0x0][0x38c] ;  /* 0x00007180ff0d77ac */ /* 0x000e620008000800 */
[----:B------:R-:W2:Y:S01]  /*1490*/  LDC R8, c[0x0][0x370] ;  /* 0x0000dc00ff087b82 */ /* 0x000ea20000000800 */
[----:B------:R-:W-:Y:S01]  /*14a0*/  PLOP3.LUT P1, PT, PT, PT, UP2, 0x80, 0x8 ;  /* 0x000000000008781c */ /* 0x000fe20003f2f028 */
[----:B------:R-:W-:Y:S01]  /*14b0*/  IMAD.MOV.U32 R17, RZ, RZ, 0x1 ;  /* 0x00000001ff117424 */ /* 0x000fe200078e00ff */
[----:B------:R-:W-:Y:S01]  /*14c0*/  ISETP.EQ.OR P4, PT, R2, RZ, P5 ;  /* 0x000000ff0200720c */ /* 0x000fe20002f82670 */
[----:B------:R-:W-:Y:S01]  /*14d0*/  IMAD.MOV.U32 R16, RZ, RZ, RZ ;  /* 0x000000ffff107224 */ /* 0x000fe200078e00ff */
[----:B------:R-:W-:Y:S02]  /*14e0*/  PLOP3.LUT P1, PT, P1, PT, PT, 0x8, 0x80 ;  /* 0x000000000080781c */ /* 0x000fe40000f2e170 */
[----:B------:R-:W-:Y:S01]  /*14f0*/  CS2R R12, SRZ ;  /* 0x00000000000c7805 */ /* 0x000fe2000001ff00 */
[----:B------:R-:W-:Y:S01]  /*1500*/  IMAD.MOV.U32 R11, RZ, RZ, 0x1 ;  /* 0x00000001ff0b7424 */ /* 0x000fe200078e00ff */
[----:B------:R-:W4:Y:S01]  /*1510*/  LDC R0, c[0x0][0x374] ;  /* 0x0000dd00ff007b82 */ /* 0x000f220000000800 */
[----:B------:R-:W2:Y:S01]  /*1520*/  LDCU.64 UR22, c[0x0][0x348] ;  /* 0x00006900ff1677ac */ /* 0x000ea20008000a00 */
[----:B------:R-:W-:Y:S01]  /*1530*/  UMOV UR6, URZ ;  /* 0x000000ff00067c82 */ /* 0x000fe20008000000 */
[----:B-1----:R-:W-:-:S04]  /*1540*/  UIADD3 UR5, UPT, UPT, UR13, 0x1f, URZ ;  /* 0x0000001f0d057890 */ /* 0x002fc8000fffe0ff */
[----:B------:R-:W-:-:S04]  /*1550*/  USHF.R.S32.HI UR4, URZ, 0x1f, UR5 ;  /* 0x0000001fff047899 */ /* 0x000fc80008011405 */
[----:B------:R-:W-:-:S04]  /*1560*/  ULEA.HI UR4, UR4, UR5, URZ, 0x5 ;  /* 0x0000000504047291 */ /* 0x000fc8000f8f28ff */
[----:B------:R-:W-:Y:S02]  /*1570*/  USHF.R.S32.HI UR15, URZ, 0x5, UR4 ;  /* 0x00000005ff0f7899 */ /* 0x000fe40008011404 */
[----:B------:R-:W-:Y:S02]  /*1580*/  UIADD3 UR4, UPT, UPT, UR13, -0x1, URZ ;  /* 0xffffffff0d047890 */ /* 0x000fe4000fffe0ff */
[----:B------:R-:W-:Y:S02]  /*1590*/  UISETP.LT.U32.AND UP0, UPT, UR15, 0x9, UPT ;  /* 0x000000090f00788c */ /* 0x000fe4000bf01070 */
[----:B------:R-:W-:Y:S02]  /*15a0*/  UISETP.GE.U32.AND UP1, UPT, UR4, -0x3f, UPT ;  /* 0xffffffc10400788c */ /* 0x000fe4000bf26070 */
[----:B------:R-:W-:Y:S02]  /*15b0*/  USEL UR14, UR15, 0x9, UP0 ;  /* 0x000000090f0e7887 */ /* 0x000fe40008000000 */
[----:B------:R-:W-:-:S02]  /*15c0*/  UIADD3 UR13, UPT, UPT, UR13, 0x3e, URZ ;  /* 0x0000003e0d0d7890 */ /* 0x000fc4000fffe0ff */
[----:B------:R-:W-:Y:S02]  /*15d0*/  UIADD3 UR5, UPT, UPT, UR14, -0x1, URZ ;  /* 0xffffffff0e057890 */ /* 0x000fe4000fffe0ff */
[----:B------:R-:W-:-:S03]  /*15e0*/  UIADD3 UR7, UPT, UPT, UR15, -UR14, URZ ;  /* 0x8000000e0f077290 */ /* 0x000fc6000fffe0ff */
[----:B------:R-:W-:-:S04]  /*15f0*/  @UP1 UIADD3 UR5, UPT, UPT, UR14, URZ, URZ ;  /* 0x000000ff0e051290 */ /* 0x000fc8000fffe0ff */
[----:B--2---:R-:W-:-:S12]  /*1600*/  UIADD3 UR5, UPT, UPT, UR5, 0x1, URZ ;  /* 0x0000000105057890 */ /* 0x004fd8000fffe0ff */
.L_x_36:
[----:B------:R-:W-:Y:S01]  /*1610*/  UISETP.NE.AND UP0, UPT, UR37, URZ, UPT ;  /* 0x000000ff2500728c */ /* 0x000fe2000bf05270 */
[----:B------:R-:W1:Y:S08]  /*1620*/  S2UR UR37, SR_CgaCtaId ;  /* 0x00000000002579c3 */ /* 0x000e700000008800 */
[----:B------:R-:W-:Y:S05]  /*1630*/  BRA.U UP0, `(.L_x_19) ;  /* 0x0000000100347547 */ /* 0x000fea000b800000 */
[----:B------:R-:W2:Y:S01]  /*1640*/  S2R R2, SR_CgaCtaId ;  /* 0x0000000000027919 */ /* 0x000ea20000008800 */
[----:B------:R-:W-:-:S04]  /*1650*/  MOV R3, 0x400 ;  /* 0x0000040000037802 */ /* 0x000fc80000000f00 */
[----:B--2---:R-:W-:Y:S02]  /*1660*/  LEA R2, R2, R3, 0x18 ;  /* 0x0000000302027211 */ /* 0x004fe400078ec0ff */
[----:B------:R-:W-:-:S03]  /*1670*/  SHF.L.U32 R3, R11, 0x1f, RZ ;  /* 0x0000001f0b037819 */ /* 0x000fc600000006ff */
[----:B------:R-:W-:-:S04]  /*1680*/  IMAD R2, R12, 0x8, R2 ;  /* 0x000000080c027824 */ /* 0x000fc800078e0202 */
[----:B------:R-:W2:Y:S02]  /*1690*/  SYNCS.PHASECHK.TRANS64.TRYWAIT P0, [R2+URZ+0x150], R3 ;  /* 0x00015003020075a7 */ /* 0x000ea400080011ff */
[----:B--2---:R-:W-:Y:S05]  /*16a0*/  @!P0 BRA `(.L_x_20) ;  /* 0x00000078009c8947 */ /* 0x004fea0003800000 */
.L_x_137:
[----:B------:R-:W-:Y:S01]  /*16b0*/  VIADD R12, R12, 0x1 ;  /* 0x000000010c0c7836 */ /* 0x000fe20000000000 */
[----:B------:R2:W-:Y:S04]  /*16c0*/  SYNCS.ARRIVE.TRANS64.A1T0 RZ, [R2+URZ+0x140], RZ ;  /* 0x000140ff02ff79a7 */ /* 0x0005e800081000ff */
[----:B------:R-:W-:-:S04]  /*16d0*/  ISETP.NE.AND P0, PT, R12, 0x2, PT ;  /* 0x000000020c00780c */ /* 0x000fc80003f05270 */
[----:B------:R-:W-:Y:S02]  /*16e0*/  SEL R12, R12, RZ, P0 ;  /* 0x000000ff0c0c7207 */ /* 0x000fe40000000000 */
[----:B--2---:R-:W-:-:S04]  /*16f0*/  SEL R2, RZ, 0x1, P0 ;  /* 0x00000001ff027807 */ /* 0x004fc80000000000 */
[----:B------:R-:W-:-:S07]  /*1700*/  LOP3.LUT R11, R11, R2, RZ, 0x3c, !PT ;  /* 0x000000020b0b7212 */ /* 0x000fce00078e3cff */
.L_x_19:
[----:B------:R-:W-:Y:S01]  /*1710*/  UMOV UR4, 0x400 ;  /* 0x0000040000047882 */ /* 0x000fe20000000000 */
[----:B------:R-:W-:Y:S01]  /*1720*/  SHF.L.U32 R2, R17, 0x1f, RZ ;  /* 0x0000001f11027819 */ /* 0x000fe200000006ff */
[----:B-1----:R-:W-:Y:S01]  /*1730*/  ULEA UR4, UR37, UR4, 0x18 ;  /* 0x0000000425047291 */ /* 0x002fe2000f8ec0ff */
[----:B------:R-:W-:Y:S01]  /*1740*/  R2UR UR35, R15 ;  /* 0x000000000f2372ca */ /* 0x000fe200000e0000 */
[----:B------:R-:W-:Y:S01]  /*1750*/  UISETP.GE.U32.AND UP0, UPT, UR13, 0x3f, UPT ;  /* 0x0000003f0d00788c */ /* 0x000fe2000bf06070 */
[----:B------:R-:W-:Y:S01]  /*1760*/  R2UR UR11, R14 ;  /* 0x000000000e0b72ca */ /* 0x000fe200000e0000 */
[----:B------:R-:W-:Y:S01]  /*1770*/  ULEA UR8, UR6, UR4, 0x3 ;  /* 0x0000000406087291 */ /* 0x000fe2000f8e18ff */
[----:B------:R-:W-:-:S08]  /*1780*/  UMOV UR24, URZ ;  /* 0x000000ff00187c82 */ /* 0x000fd00008000000 */
[----:B------:R1:W2:Y:S01]  /*1790*/  SYNCS.PHASECHK.TRANS64.TRYWAIT P0, [UR8+0x48], R2 ;  /* 0x00004802ff0075a7 */ /* 0x0002a20008001108 */
[----:B------:R-:W-:Y:S02]  /*17a0*/  USHF.L.U32 UR35, UR35, 0x6, URZ ;  /* 0x0000000623237899 */ /* 0x000fe400080006ff */
[----:B------:R-:W-:Y:S01]  /*17b0*/  USHF.L.U32 UR11, UR11, 0x8, URZ ;  /* 0x000000080b0b7899 */ /* 0x000fe200080006ff */
[----:B------:R-:W-:Y:S11]  /*17c0*/  BRA.U !UP0, `(.L_x_21) ;  /* 0x0000000108a87547 */ /* 0x000ff6000b800000 */
[----:B------:R-:W-:Y:S01]  /*17d0*/  UMOV UR16, URZ ;  /* 0x000000ff00107c82 */ /* 0x000fe20008000000 */
[----:B------:R-:W-:-:S05]  /*17e0*/  UMOV UR17, UR6 ;  /* 0x0000000600117c82 */ /* 0x000fca0008000000 */
.L_x_26:
[----:B-1----:R-:W-:Y:S01]  /*17f0*/  ULEA UR33, UR17, UR4, 0x3 ;  /* 0x0000000411217291 */ /* 0x002fe2000f8e18ff */
[----:B--2---:R-:W-:Y:S01]  /*1800*/  @!P5 MOV R3, 0x5000 ;  /* 0x000050000003d802 */ /* 0x004fe20000000f00 */
[----:B--2---:R-:W-:Y:S10]  /*1810*/  @P0 BRA `(.L_x_22) ;  /* 0x00000000000c0947 */ /* 0x004ff40003800000 */
[----:B------:R-:W-:-:S04]  /*1820*/  SHF.L.U32 R4, R17, 0x1f, RZ ;  /* 0x0000001f11047819 */ /* 0x000fc800000006ff */
[----:B------:R-:W2:Y:S02]  /*1830*/  SYNCS.PHASECHK.TRANS64.TRYWAIT P0, [UR33+0x48], R4 ;  /* 0x00004804ff0075a7 */ /* 0x000ea40008001121 */
[----:B--2---:R-:W-:Y:S05]  /*1840*/  @!P0 BRA `(.L_x_23) ;  /* 0x0000007800488947 */ /* 0x004fea0003800000 */
.L_x_22:
[----:B------:R2:W-:Y:S01]  /*1850*/  @!P5 SYNCS.ARRIVE.TRANS64 RZ, [UR33], R3 ;  /* 0x00000003ffffd9a7 */ /* 0x0005e20008000021 */
[----:B------:R-:W-:Y:S04]  /*1860*/  BSSY.RECONVERGENT B0, `(.L_x_24) ;  /* 0x0000003000007945 */ /* 0x000fe80003800200 */
[----:B------:R-:W-:Y:S05]  /*1870*/  @P4 BRA `(.L_x_25) ;  /* 0x0000000000044947 */ /* 0x000fea0003800000 */
[----:B------:R-:W-:Y:S05]  /*1880*/  BPT.TRAP 0x1 ;  /* 0x000000040000795c */ /* 0x000fea0000300000 */
.L_x_25:
[----:B------:R-:W-:Y:S05]  /*1890*/  BSYNC.RECONVERGENT B0 ;  /* 0x0000000000007941 */ /* 0x000fea0003800200 */
.L_x_24:
[----:B------:R-:W-:Y:S02]  /*18a0*/  UIADD3 UR6, UPT, UPT, UR17, 0x1, URZ ;  /* 0x0000000111067890 */ /* 0x000fe4000fffe0ff */
[----:B------:R-:W-:Y:S02]  /*18b0*/  ULEA UR32, UR17, UR4, 0xc ;  /* 0x0000000411207291 */ /* 0x000fe4000f8e60ff */
[----:B------:R-:W-:Y:S02]  /*18c0*/  UISETP.NE.AND UP0, UPT, UR6, 0x9, UPT ;  /* 0x000000090600788c */ /* 0x000fe4000bf05270 */
[----:B------:R-:W-:Y:S02]  /*18d0*/  UIADD3 UR26, UP1, UPT, UR22, 0x80, URZ ;  /* 0x00000080161a7890 */ /* 0x000fe4000ff3e0ff */
[----:B------:R-:W-:Y:S02]  /*18e0*/  USEL UR9, URZ, 0x1, UP0 ;  /* 0x00000001ff097887 */ /* 0x000fe40008000000 */
[----:B------:R-:W-:-:S02]  /*18f0*/  USEL UR6, UR6, URZ, UP0 ;  /* 0x000000ff06067287 */ /* 0x000fc40008000000 */
[----:B------:R-:W-:Y:S02]  /*1900*/  UIADD3 UR20, UP0, UPT, UR22, 0x180, URZ ;  /* 0x0000018016147890 */ /* 0x000fe4000ff1e0ff */
[----:B------:R-:W-:Y:S01]  /*1910*/  ULEA UR8, UR6, UR4, 0x3 ;  /* 0x0000000406087291 */ /* 0x000fe2000f8e18ff */
[----:B------:R-:W-:Y:S01]  /*1920*/  LOP3.LUT R17, R17, UR9, RZ, 0x3c, !PT ;  /* 0x0000000911117c12 */ /* 0x000fe2000f8e3cff */
[----:B------:R-:W-:Y:S02]  /*1930*/  USHF.L.U32 UR34, UR16, 0x5, URZ ;  /* 0x0000000510227899 */ /* 0x000fe400080006ff */
[----:B------:R-:W-:Y:S01]  /*1940*/  UIADD3.X UR27, UPT, UPT, URZ, UR23, URZ, UP1, !UPT ;  /* 0x00000017ff1b7290 */ /* 0x000fe20008ffe4ff */
[----:B-1----:R-:W-:Y:S01]  /*1950*/  SHF.L.U32 R2, R17, 0x1f, RZ ;  /* 0x0000001f11027819 */ /* 0x002fe200000006ff */
[----:B------:R-:W-:Y:S02]  /*1960*/  UIADD3 UR32, UPT, UPT, UR32, 0x8800, URZ ;  /* 0x0000880020207890 */ /* 0x000fe4000fffe0ff */
[----:B------:R-:W-:Y:S01]  /*1970*/  UIADD3.X UR21, UPT, UPT, URZ, UR23, URZ, UP0, !UPT ;  /* 0x00000017ff157290 */ /* 0x000fe200087fe4ff */
[----:B------:R1:W1:Y:S01]  /*1980*/  SYNCS.PHASECHK.TRANS64.TRYWAIT P0, [UR8+0x48], R2 ;  /* 0x00004802ff0075a7 */ /* 0x0002620008001108 */
[----:B------:R-:W-:Y:S01]  /*1990*/  ULEA UR8, UR17, UR4, 0xe ;  /* 0x0000000411087291 */ /* 0x000fe2000f8e70ff */
[----:B------:R-:W-:Y:S01]  /*19a0*/  UMOV UR18, 0x0 ;  /* 0x0000000000127882 */ /* 0x000fe20000000000 */
[----:B------:R-:W-:-:S02]  /*19b0*/  UMOV UR19, 0x10000000 ;  /* 0x1000000000137882 */ /* 0x000fc40000000000 */
[----:B------:R-:W-:Y:S01]  /*19c0*/  UIADD3 UR8, UPT, UPT, UR8, 0x11800, URZ ;  /* 0x0001180008087890 */ /* 0x000fe2000fffe0ff */
[----:B------:R1:W-:Y:S01]  /*19d0*/  UTMALDG.3D [UR32], [UR26], desc[UR18] ;  /* 0x000012201a0075b4 */ /* 0x0003e20008011000 */
[----:B------:R-:W-:Y:S01]  /*19e0*/  UMOV UR12, UR36 ;  /* 0x00000024000c7c82 */ /* 0x000fe20008000000 */
[----:B------:R-:W-:Y:S01]  /*19f0*/  UMOV UR9, UR33 ;  /* 0x0000002100097c82 */ /* 0x000fe20008000000 */
[----:B------:R-:W-:Y:S01]  /*1a00*/  UMOV UR10, UR34 ;  /* 0x00000022000a7c82 */ /* 0x000fe20008000000 */
[----:B------:R-:W-:Y:S01]  /*1a10*/  UIADD3 UR16, UPT, UPT, UR16, 0x1, URZ ;  /* 0x0000000110107890 */ /* 0x000fe2000fffe0ff */
[----:B------:R-:W-:Y:S01]  /*1a20*/  UMOV UR24, UR5 ;  /* 0x0000000500187c82 */ /* 0x000fe20008000000 */
[----:B------:R-:W-:Y:S02]  /*1a30*/  UMOV UR17, UR6 ;  /* 0x0000000600117c82 */ /* 0x000fe40008000000 */
[----:B------:R1:W-:Y:S01]  /*1a40*/  UTMALDG.3D [UR8], [UR20], desc[UR18] ;  /* 0x00001208140075b4 */ /* 0x0003e20008011000 */
[----:B------:R-:W-:-:S09]  /*1a50*/  UISETP.NE.AND UP0, UPT, UR16, UR5, UPT ;  /* 0x000000051000728c */ /* 0x000fd2000bf05270 */
[----:B------:R-:W-:Y:S05]  /*1a60*/  BRA.U UP0, `(.L_x_26) ;  /* 0xfffffffd00607547 */ /* 0x000fea000b83ffff */
.L_x_21:
[----:B-1----:R-:W-:Y:S01]  /*1a70*/  ULEA UR8, UR6, UR4, 0x3 ;  /* 0x0000000406087291 */ /* 0x002fe2000f8e18ff */
[----:B------:R-:W-:Y:S01]  /*1a80*/  SHF.L.U32 R2, R17, 0x1f, RZ ;  /* 0x0000001f11027819 */ /* 0x000fe200000006ff */
[----:B------:R-:W-:Y:S01]  /*1a90*/  @!P1 SYNCS.ARRIVE.TRANS64.A1T0 RZ, [UR4+0xd8], RZ ;  /* 0x0000d8ffffff99a7 */ /* 0x000fe20008100004 */
[----:B------:R-:W-:-:S06]  /*1aa0*/  UISETP.GT.AND UP0, UPT, UR15, UR14, UPT ;  /* 0x0000000e0f00728c */ /* 0x000fcc000bf04270 */
[----:B--2---:R1:W2:Y:S03]  /*1ab0*/  SYNCS.PHASECHK.TRANS64.TRYWAIT P0, [UR8+0x48], R2 ;  /* 0x00004802ff0075a7 */ /* 0x0042a60008001108 */
[----:B------:R-:W-:Y:S05]  /*1ac0*/  BRA.U !UP0, `(.L_x_27) ;  /* 0x0000000108ac7547 */ /* 0x000fea000b800000 */
[----:B------:R-:W-:Y:S01]  /*1ad0*/  UIADD3 UR21, UPT, UPT, UR7, UR24, URZ ;  /* 0x0000001807157290 */ /* 0x000fe2000fffe0ff */
[----:B------:R-:W-:-:S11]  /*1ae0*/  UMOV UR25, UR6 ;  /* 0x0000000600197c82 */ /* 0x000fd60008000000 */
.L_x_32:
[----:B-1----:R-:W-:Y:S01]  /*1af0*/  ULEA UR17, UR25, UR4, 0x3 ;  /* 0x0000000419117291 */ /* 0x002fe2000f8e18ff */
[----:B--2---:R-:W-:Y:S01]  /*1b00*/  @!P5 MOV R3, 0x5000 ;  /* 0x000050000003d802 */ /* 0x004fe20000000f00 */
[----:B--2---:R-:W-:Y:S10]  /*1b10*/  @P0 BRA `(.L_x_28) ;  /* 0x00000000000c0947 */ /* 0x004ff40003800000 */
[----:B------:R-:W-:-:S04]  /*1b20*/  SHF.L.U32 R4, R17, 0x1f, RZ ;  /* 0x0000001f11047819 */ /* 0x000fc800000006ff */
[----:B------:R-:W2:Y:S02]  /*1b30*/  SYNCS.PHASECHK.TRANS64.TRYWAIT P0, [UR17+0x48], R4 ;  /* 0x00004804ff0075a7 */ /* 0x000ea40008001111 */
[----:B--2---:R-:W-:Y:S05]  /*1b40*/  @!P0 BRA `(.L_x_29) ;  /* 0x0000007400a08947 */ /* 0x004fea0003800000 */
.L_x_28:
[----:B------:R2:W-:Y:S01]  /*1b50*/  @!P5 SYNCS.ARRIVE.TRANS64 RZ, [UR17], R3 ;  /* 0x00000003ffffd9a7 */ /* 0x0005e20008000011 */
[----:B------:R-:W-:Y:S04]  /*1b60*/  BSSY.RECONVERGENT B0, `(.L_x_30) ;  /* 0x0000003000007945 */ /* 0x000fe80003800200 */
[----:B------:R-:W-:Y:S05]  /*1b70*/  @P4 BRA `(.L_x_31) ;  /* 0x0000000000044947 */ /* 0x000fea0003800000 */
[----:B------:R-:W-:Y:S05]  /*1b80*/  BPT.TRAP 0x1 ;  /* 0x000000040000795c */ /* 0x000fea0000300000 */
.L_x_31:
[----:B------:R-:W-:Y:S05]  /*1b90*/  BSYNC.RECONVERGENT B0 ;  /* 0x0000000000007941 */ /* 0x000fea0003800200 */
.L_x_30:
        /* <DEDUP_REMOVED lines=10> */
[----:B------:R-:W-:Y:S01]  /*1c40*/  UIADD3 UR16, UPT, UPT, UR16, 0x8800, URZ ;  /* 0x0000880010107890 */ /* 0x000fe2000fffe0ff */
[----:B-1----:R-:W-:Y:S01]  /*1c50*/  SHF.L.U32 R2, R17, 0x1f, RZ ;  /* 0x0000001f11027819 */ /* 0x002fe200000006ff */
[----:B------:R-:W-:Y:S02]  /*1c60*/  UIADD3.X UR31, UPT, UPT, URZ, UR23, URZ, UP1, !UPT ;  /* 0x00000017ff1f7290 */ /* 0x000fe40008ffe4ff */
[----:B------:R-:W-:Y:S01]  /*1c70*/  UIADD3.X UR29, UPT, UPT, URZ, UR23, URZ, UP0, !UPT ;  /* 0x00000017ff1d7290 */ /* 0x000fe200087fe4ff */
[----:B------:R1:W1:Y:S01]  /*1c80*/  SYNCS.PHASECHK.TRANS64.TRYWAIT P0, [UR8+0x48], R2 ;  /* 0x00004802ff0075a7 */ /* 0x0002620008001108 */
[----:B------:R-:W-:Y:S01]  /*1c90*/  ULEA UR8, UR25, UR4, 0xe ;  /* 0x0000000419087291 */ /* 0x000fe2000f8e70ff */
[----:B------:R-:W-:Y:S01]  /*1ca0*/  UMOV UR26, 0x0 ;  /* 0x00000000001a7882 */ /* 0x000fe20000000000 */
[----:B------:R-:W-:-:S02]  /*1cb0*/  UMOV UR27, 0x10000000 ;  /* 0x10000000001b7882 */ /* 0x000fc40000000000 */
[----:B------:R-:W-:Y:S01]  /*1cc0*/  UIADD3 UR8, UPT, UPT, UR8, 0x11800, URZ ;  /* 0x0001180008087890 */ /* 0x000fe2000fffe0ff */
[----:B------:R-:W-:Y:S01]  /*1cd0*/  UMOV UR19, UR35 ;  /* 0x0000002300137c82 */ /* 0x000fe20008000000 */
[----:B------:R-:W-:Y:S01]  /*1ce0*/  UMOV UR20, UR36 ;  /* 0x0000002400147c82 */ /* 0x000fe20008000000 */
[----:B------:R-:W-:Y:S01]  /*1cf0*/  UMOV UR12, UR36 ;  /* 0x00000024000c7c82 */ /* 0x000fe20008000000 */
[----:B------:R-:W-:Y:S01]  /*1d00*/  UMOV UR9, UR17 ;  /* 0x0000001100097c82 */ /* 0x000fe20008000000 */
[----:B------:R-:W-:Y:S01]  /*1d10*/  UMOV UR10, UR18 ;  /* 0x00000012000a7c82 */ /* 0x000fe20008000000 */
[----:B------:R1:W-:Y:S01]  /*1d20*/  UTMALDG.3D [UR16], [UR30], desc[UR26] ;  /* 0x00001a101e0075b4 */ /* 0x0003e20008011000 */
[----:B------:R-:W-:Y:S01]  /*1d30*/  UIADD3 UR24, UPT, UPT, UR24, 0x1, URZ ;  /* 0x0000000118187890 */ /* 0x000fe2000fffe0ff */
[----:B------:R-:W-:-:S03]  /*1d40*/  UMOV UR25, UR6 ;  /* 0x0000000600197c82 */ /* 0x000fc60008000000 */
[----:B------:R-:W-:Y:S01]  /*1d50*/  UISETP.NE.AND UP0, UPT, UR24, UR21, UPT ;  /* 0x000000151800728c */ /* 0x000fe2000bf05270 */
[----:B------:R1:W-:Y:S08]  /*1d60*/  UTMALDG.3D [UR8], [UR28], desc[UR26] ;  /* 0x00001a081c0075b4 */ /* 0x0003f00008011000 */
[----:B------:R-:W-:Y:S05]  /*1d70*/  BRA.U UP0, `(.L_x_32) ;  /* 0xfffffffd005c7547 */ /* 0x000fea000b83ffff */
.L_x_27:
[C---:B-1----:R-:W-:Y:S01]  /*1d80*/  LEA R2, R16.reuse, UR4, 0x3 ;  /* 0x0000000410027c11 */ /* 0x042fe2000f8e18ff */
[----:B------:R-:W-:Y:S01]  /*1d90*/  NOP ;  /* 0x0000000000007918 */ /* 0x000fe20000000000 */
[----:B--2---:R-:W-:Y:S02]  /*1da0*/  SHF.L.U32 R3, R13, 0x1f, RZ ;  /* 0x0000001f0d037819 */ /* 0x004fe400000006ff */
[----:B------:R-:W-:Y:S02]  /*1db0*/  LEA R4, R16, UR4, 0x4 ;  /* 0x0000000410047c11 */ /* 0x000fe4000f8e20ff */
[----:B------:R-:W1:Y:S02]  /*1dc0*/  SYNCS.PHASECHK.TRANS64.TRYWAIT P0, [R2+URZ+0xe0], R3 ;  /* 0x0000e003020075a7 */ /* 0x000e6400080011ff */
[----:B-1----:R-:W-:Y:S05]  /*1dd0*/  @!P0 BRA `(.L_x_33) ;  /* 0x0000007400148947 */ /* 0x002fea0003800000 */
.L_x_140:
[----:B------:R-:W2:Y:S01]  /*1de0*/  LDS.128 R4, [R4+0x170] ;  /* 0x0001700004047984 */ /* 0x000ea20000000c00 */
[----:B---3--:R-:W-:Y:S01]  /*1df0*/  ISETP.GE.AND P0, PT, R40, 0x1, PT ;  /* 0x000000012800780c */ /* 0x008fe20003f06270 */
[----:B-1----:R-:W-:Y:S01]  /*1e00*/  VIADD R2, R2, 0xf0 ;  /* 0x000000f002027836 */ /* 0x002fe20000000000 */
[----:B------:R-:W-:Y:S01]  /*1e10*/  @!PT LDS RZ, [RZ] ;  /* 0x00000000fffff984 */ /* 0x000fe20000000800 */
[----:B------:R-:W-:Y:S01]  /*1e20*/  @!PT LDS RZ, [RZ] ;  /* 0x00000000fffff984 */ /* 0x000fe20000000800 */
[----:B------:R-:W-:Y:S01]  /*1e30*/  @!PT LDS RZ, [RZ] ;  /* 0x00000000fffff984 */ /* 0x000fe20000000800 */
[----:B------:R-:W-:Y:S01]  /*1e40*/  @!PT LDS RZ, [RZ] ;  /* 0x00000000fffff984 */ /* 0x000fe20000000800 */
[----:B------:R1:W-:Y:S06]  /*1e50*/  MEMBAR.ALL.CTA ;  /* 0x0000000000007992 */ /* 0x0003ec0000008000 */
[----:B-1----:R-:W1:Y:S01]  /*1e60*/  FENCE.VIEW.ASYNC.S ;  /* 0x00000000000073c6 */ /* 0x002e620000000000 */
[----:B------:R-:W-:-:S04]  /*1e70*/  PRMT R2, RZ, 0x654, R2 ;  /* 0x00000654ff027816 */ /* 0x000fc80000000002 */
[----:B-1----:R1:W-:Y:S01]  /*1e80*/  SYNCS.ARRIVE.TRANS64.RED.A1T0 RZ, [R2+URZ], RZ ;  /* 0x000000ff02ff79a7 */ /* 0x0023e200081004ff */
[----:B--2---:R-:W-:-:S13]  /*1e90*/  LOP3.LUT P2, RZ, R6, 0x1, RZ, 0xc0, !PT ;  /* 0x0000000106ff7812 */ /* 0x004fda000784c0ff */
[----:B------:R-:W-:Y:S01]  /*1ea0*/  @P2 SHF.R.U32.HI R3, RZ, 0x10, R5 ;  /* 0x00000010ff032819 */ /* 0x000fe20000011605 */
[----:B------:R-:W-:Y:S01]  /*1eb0*/  VOTEU.ANY UP0, P2 ;  /* 0x0000000000ff7886 */ /* 0x000fe20001000100 */
[----:B------:R-:W-:Y:S02]  /*1ec0*/  @P2 MOV R10, R4 ;  /* 0x00000004000a2202 */ /* 0x000fe40000000f00 */
[----:B------:R-:W-:Y:S02]  /*1ed0*/  @P2 R2UR.BROADCAST UR8, R3 ;  /* 0x00000000030822ca */ /* 0x000fe400008e0000 */
[----:B------:R-:W-:-:S11]  /*1ee0*/  @P2 LOP3.LUT R9, R5, 0xffff, RZ, 0xc0, !PT ;  /* 0x0000ffff05092812 */ /* 0x000fd600078ec0ff */
[----:B------:R-:W-:Y:S01]  /*1ef0*/  @UP0 UMOV UR36, UR8 ;  /* 0x0000000800240c82 */ /* 0x000fe20008000000 */
[----:B-1----:R-:W-:Y:S05]  /*1f00*/  @!P0 BRA `(.L_x_34) ;  /* 0x0000000000b88947 */ /* 0x002fea0003800000 */
[----:B------:R-:W4:Y:S01]  /*1f10*/  LDC.64 R4, c[0x0][0xb18] ;  /* 0x0002c600ff047b82 */ /* 0x000f220000000a00 */
[----:B------:R-:W-:-:S07]  /*1f20*/  ISETP.NE.AND P3, PT, R40, 0x1, PT ;  /* 0x000000012800780c */ /* 0x000fce0003f65270 */
[----:B------:R-:W1:Y:S08]  /*1f30*/  LDC.64 R6, c[0x0][0xb10] ;  /* 0x0002c400ff067b82 */ /* 0x000e700000000a00 */
[----:B------:R-:W2:Y:S08]  /*1f40*/  LDC R14, c[0x0][0xb20] ;  /* 0x0002c800ff0e7b82 */ /* 0x000eb00000000800 */
[----:B------:R-:W3:Y:S01]  /*1f50*/  LDC R15, c[0x0][0xb0c] ;  /* 0x0002c300ff0f7b82 */ /* 0x000ee20000000800 */
[----:B----4-:R-:W-:Y:S01]  /*1f60*/  IMAD.HI.U32 R19, R0, R5, RZ ;  /* 0x0000000500137227 */ /* 0x010fe200078e00ff */
[----:B------:R-:W-:-:S03]  /*1f70*/  ISETP.NE.AND P0, PT, R4, 0x1, PT ;  /* 0x000000010400780c */ /* 0x000fc60003f05270 */
[----:B------:R-:W-:-:S03]  /*1f80*/  IMAD.HI.U32 R5, R9, R5, RZ ;  /* 0x0000000509057227 */ /* 0x000fc600078e00ff */
[----:B------:R-:W4:Y:S01]  /*1f90*/  LDC.64 R2, c[0x0][0xb28] ;  /* 0x0002ca00ff027b82 */ /* 0x000f220000000a00 */
[----:B-1----:R-:W-:-:S04]  /*1fa0*/  IMAD.HI.U32 R20, R8, R6, RZ ;  /* 0x0000000608147227 */ /* 0x002fc800078e00ff */
[----:B------:R-:W-:Y:S01]  /*1fb0*/  IMAD.HI.U32 R21, R10, R6, RZ ;  /* 0x000000060a157227 */ /* 0x000fe200078e00ff */
[----:B------:R-:W-:Y:S02]  /*1fc0*/  SHF.R.U32.HI R20, RZ, R7, R20 ;  /* 0x00000007ff147219 */ /* 0x000fe40000011614 */
[-C--:B--2---:R-:W-:Y:S02]  /*1fd0*/  SHF.R.U32.HI R19, RZ, R14.reuse, R19 ;  /* 0x0000000eff137219 */ /* 0x084fe40000011613 */
[----:B------:R-:W-:Y:S02]  /*1fe0*/  SHF.R.U32.HI R5, RZ, R14, R5 ;  /* 0x0000000eff057219 */ /* 0x000fe40000011605 */
[----:B------:R-:W-:Y:S02]  /*1ff0*/  SEL R19, R0, R19, !P0 ;  /* 0x0000001300137207 */ /* 0x000fe40004000000 */
[----:B------:R-:W-:Y:S02]  /*2000*/  SHF.R.U32.HI R21, RZ, R7, R21 ;  /* 0x00000007ff157219 */ /* 0x000fe40000011615 */
[----:B---3--:R-:W-:-:S02]  /*2010*/  ISETP.NE.AND P1, PT, R15, 0x1, PT ;  /* 0x000000010f00780c */ /* 0x008fc40003f25270 */
[----:B------:R-:W-:Y:S02]  /*2020*/  SEL R5, R9, R5, !P0 ;  /* 0x0000000509057207 */ /* 0x000fe40004000000 */
[----:B------:R-:W-:Y:S02]  /*2030*/  SEL R20, R8, R20, !P1 ;  /* 0x0000001408147207 */ /* 0x000fe40004800000 */
[----:B------:R-:W-:Y:S01]  /*2040*/  SEL R21, R10, R21, !P1 ;  /* 0x000000150a157207 */ /* 0x000fe20004800000 */
[----:B----4-:R-:W-:-:S04]  /*2050*/  IMAD.HI.U32 R18, R19, R2, RZ ;  /* 0x0000000213127227 */ /* 0x010fc800078e00ff */
        /* <DEDUP_REMOVED lines=10> */
[----:B------:R-:W-:-:S04]  /*2100*/  @!P0 IMAD.HI.U32 R7, R21, R2, RZ ;  /* 0x0000000215078227 */ /* 0x000fc800078e00ff */
[----:B------:R-:W-:Y:S01]  /*2110*/  IMAD.MOV R2, RZ, RZ, -R6 ;  /* 0x000000ffff027224 */ /* 0x000fe200078e0a06 */
[----:B------:R-:W-:Y:S02]  /*2120*/  @!P0 SHF.R.U32.HI R3, RZ, R3, R7 ;  /* 0x00000003ff038219 */ /* 0x000fe40000011607 */
[----:B------:R-:W-:Y:S01]  /*2130*/  IADD3 R7, PT, PT, -R5, RZ, RZ ;  /* 0x000000ff05077210 */ /* 0x000fe20007ffe1ff */
[----:B------:R-:W-:Y:S01]  /*2140*/  IMAD R2, R40, R2, R5 ;  /* 0x0000000228027224 */ /* 0x000fe200078e0205 */
        /* <DEDUP_REMOVED lines=10> */
.L_x_34:
[----:B------:R-:W1:Y:S02]  /*21f0*/  LDCU UR8, c[0x0][0xb30] ;  /* 0x00016600ff0877ac */ /* 0x000e640008000800 */
[----:B-1----:R-:W-:-:S09]  /*2200*/  UISETP.NE.AND UP0, UPT, UR8, 0x1, UPT ;  /* 0x000000010800788c */ /* 0x002fd2000bf05270 */
[----:B------:R-:W-:Y:S05]  /*2210*/  BRA.U UP0, `(.L_x_35) ;  /* 0x0000000100407547 */ /* 0x000fea000b800000 */
[----:B------:R-:W1:Y:S08]  /*2220*/  LDC.64 R4, c[0x0][0xb10] ;  /* 0x0002c400ff047b82 */ /* 0x000e700000000a00 */
[----:B------:R-:W2:Y:S08]  /*2230*/  LDC.64 R2, c[0x0][0xb18] ;  /* 0x0002c600ff027b82 */ /* 0x000eb00000000a00 */
[----:B------:R-:W3:Y:S08]  /*2240*/  LDC R6, c[0x0][0xb20] ;  /* 0x0002c800ff067b82 */ /* 0x000ef00000000800 */
[----:B------:R-:W4:Y:S01]  /*2250*/  LDC R7, c[0x0][0xb0c] ;  /* 0x0002c300ff077b82 */ /* 0x000f220000000800 */
[----:B-1----:R-:W-:-:S05]  /*2260*/  IMAD.HI.U32 R4, R10, R4, RZ ;  /* 0x000000040a047227 */ /* 0x002fca00078e00ff */
[----:B------:R-:W-:Y:S01]  /*2270*/  SHF.R.U32.HI R4, RZ, R5, R4 ;  /* 0x00000005ff047219 */ /* 0x000fe20000011604 */
[----:B--2---:R-:W-:Y:S01]  /*2280*/  IMAD.HI.U32 R3, R9, R3, RZ ;  /* 0x0000000309037227 */ /* 0x004fe200078e00ff */
[----:B------:R-:W-:-:S04]  /*2290*/  ISETP.NE.AND P0, PT, R2, 0x1, PT ;  /* 0x000000010200780c */ /* 0x000fc80003f05270 */
[----:B---3--:R-:W-:-:S04]  /*22a0*/  SHF.R.U32.HI R3, RZ, R6, R3 ;  /* 0x00000006ff037219 */ /* 0x008fc80000011603 */
[----:B------:R-:W-:Y:S02]  /*22b0*/  SEL R3, R9, R3, !P0 ;  /* 0x0000000309037207 */ /* 0x000fe40004000000 */
[----:B----4-:R-:W-:-:S04]  /*22c0*/  ISETP.NE.AND P1, PT, R7, 0x1, PT ;  /* 0x000000010700780c */ /* 0x010fc80003f25270 */
[----:B------:R-:W-:-:S05]  /*22d0*/  SEL R4, R10, R4, !P1 ;  /* 0x000000040a047207 */ /* 0x000fca0004800000 */
[----:B------:R-:W-:Y:S02]  /*22e0*/  IMAD.IADD R5, R3, 0x1, -R4 ;  /* 0x0000000103057824 */ /* 0x000fe400078e0a04 */
[----:B------:R-:W-:Y:S02]  /*22f0*/  IMAD.IADD R3, R4, 0x1, -R3 ;  /* 0x0000000104037824 */ /* 0x000fe400078e0a03 */
[----:B------:R-:W-:Y:S02]  /*2300*/  IMAD R10, R5, R7, R10 ;  /* 0x00000007050a7224 */ /* 0x000fe400078e020a */
[----:B------:R-:W-:-:S07]  /*2310*/  IMAD R9, R3, R2, R9 ;  /* 0x0000000203097224 */ /* 0x000fce00078e0209 */
.L_x_35:
[----:B------:R-:W-:Y:S01]  /*2320*/  VIADD R16, R16, 0x1 ;  /* 0x0000000110107836 */ /* 0x000fe20000000000 */
[----:B------:R-:W-:Y:S01]  /*2330*/  PLOP3.LUT P1, PT, PT, PT, PT, 0x80, 0x8 ;  /* 0x000000000008781c */ /* 0x000fe20003f2f070 */
[----:B------:R-:W-:Y:S02]  /*2340*/  IMAD.IADD R15, R10, 0x1, R87 ;  /* 0x000000010a0f7824 */ /* 0x000fe400078e0257 */
[----:B------:R-:W-:Y:S01]  /*2350*/  IMAD.IADD R14, R9, 0x1, R86 ;  /* 0x00000001090e7824 */ /* 0x000fe200078e0256 */
[----:B------:R-:W-:-:S04]  /*2360*/  ISETP.NE.AND P0, PT, R16, 0x2, PT ;  /* 0x000000021000780c */ /* 0x000fc80003f05270 */
[----:B------:R-:W-:Y:S02]  /*2370*/  SEL R2, RZ, 0x1, P0 ;  /* 0x00000001ff027807 */ /* 0x000fe40000000000 */
[----:B------:R-:W-:Y:S02]  /*2380*/  SEL R16, R16, RZ, P0 ;  /* 0x000000ff10107207 */ /* 0x000fe40000000000 */
[----:B------:R-:W-:Y:S01]  /*2390*/  LOP3.LUT R13, R13, R2, RZ, 0x3c, !PT ;  /* 0x000000020d0d7212 */ /* 0x000fe200078e3cff */
[----:B------:R-:W-:Y:S06]  /*23a0*/  @P2 BRA `(.L_x_36) ;  /* 0xfffffff000982947 */ /* 0x000fec000383ffff */
[----:B------:R-:W-:Y:S01]  /*23b0*/  UIADD3 UR4, UPT, UPT, UR4, 0x48, URZ ;  /* 0x0000004804047890 */ /* 0x000fe2000fffe0ff */
[----:B------:R-:W-:-:S03]  /*23c0*/  SHF.L.U32 R2, R17, 0x1f, RZ ;  /* 0x0000001f11027819 */ /* 0x000fc600000006ff */
[----:B------:R-:W-:-:S09]  /*23d0*/  ULEA UR5, UR6, UR4, 0x3 ;  /* 0x0000000406057291 */ /* 0x000fd2000f8e18ff */
[----:B------:R-:W1:Y:S02]  /*23e0*/  SYNCS.PHASECHK.TRANS64.TRYWAIT P0, [UR5], R2 ;  /* 0x00000002ff0075a7 */ /* 0x000e640008001105 */
[----:B-1----:R-:W-:Y:S05]  /*23f0*/  @!P0 BRA `(.L_x_37) ;  /* 0x0000006c00a08947 */ /* 0x002fea0003800000 */
.L_x_142:
[----:B------:R-:W-:-:S04]  /*2400*/  UIADD3 UR6, UPT, UPT, UR6, 0x1, URZ ;  /* 0x0000000106067890 */ /* 0x000fc8000fffe0ff */
[----:B------:R-:W-:-:S04]  /*2410*/  UISETP.NE.AND UP0, UPT, UR6, 0x9, UPT ;  /* 0x000000090600788c */ /* 0x000fc8000bf05270 */
[----:B------:R-:W-:Y:S02]  /*2420*/  USEL UR7, URZ, 0x1, UP0 ;  /* 0x00000001ff077887 */ /* 0x000fe40008000000 */
[----:B------:R-:W-:-:S04]  /*2430*/  USEL UR6, UR6, URZ, UP0 ;  /* 0x000000ff06067287 */ /* 0x000fc80008000000 */
[----:B------:R-:W-:Y:S01]  /*2440*/  ULEA UR5, UR6, UR4, 0x3 ;  /* 0x0000000406057291 */ /* 0x000fe2000f8e18ff */
[----:B-1----:R-:W-:-:S04]  /*2450*/  LOP3.LUT R2, R17, UR7, RZ, 0x3c, !PT ;  /* 0x0000000711027c12 */ /* 0x002fc8000f8e3cff */
[----:B------:R-:W-:-:S04]  /*2460*/  SHF.L.U32 R3, R2, 0x1f, RZ ;  /* 0x0000001f02037819 */ /* 0x000fc800000006ff */
[----:B------:R-:W1:Y:S02]  /*2470*/  SYNCS.PHASECHK.TRANS64.TRYWAIT P0, [UR5], R3 ;  /* 0x00000003ff0075a7 */ /* 0x000e640008001105 */
[----:B-1----:R-:W-:Y:S05]  /*2480*/  @!P0 BRA `(.L_x_38) ;  /* 0x0000006c00948947 */ /* 0x002fea0003800000 */
.L_x_144:
[----:B------:R-:W-:-:S04]  /*2490*/  UIADD3 UR6, UPT, UPT, UR6, 0x1, URZ ;  /* 0x0000000106067890 */ /* 0x000fc8000fffe0ff */
[----:B------:R-:W-:-:S04]  /*24a0*/  UISETP.NE.AND UP0, UPT, UR6, 0x9, UPT ;  /* 0x000000090600788c */ /* 0x000fc8000bf05270 */
[----:B------:R-:W-:Y:S02]  /*24b0*/  USEL UR7, URZ, 0x1, UP0 ;  /* 0x00000001ff077887 */ /* 0x000fe40008000000 */
[----:B------:R-:W-:-:S04]  /*24c0*/  USEL UR6, UR6, URZ, UP0 ;  /* 0x000000ff06067287 */ /* 0x000fc80008000000 */
[----:B------:R-:W-:Y:S01]  /*24d0*/  ULEA UR5, UR6, UR4, 0x3 ;  /* 0x0000000406057291 */ /* 0x000fe2000f8e18ff */
[----:B------:R-:W-:-:S04]  /*24e0*/  LOP3.LUT R2, R2, UR7, RZ, 0x3c, !PT ;  /* 0x0000000702027c12 */ /* 0x000fc8000f8e3cff */
[----:B-1----:R-:W-:-:S04]  /*24f0*/  SHF.L.U32 R3, R2, 0x1f, RZ ;  /* 0x0000001f02037819 */ /* 0x002fc800000006ff */
[----:B------:R-:W1:Y:S02]  /*2500*/  SYNCS.PHASECHK.TRANS64.TRYWAIT P0, [UR5], R3 ;  /* 0x00000003ff0075a7 */ /* 0x000e640008001105 */
[----:B-1----:R-:W-:Y:S05]  /*2510*/  @!P0 BRA `(.L_x_39) ;  /* 0x0000006c00888947 */ /* 0x002fea0003800000 */
.L_x_146:
        /* <DEDUP_REMOVED lines=9> */
.L_x_148:
        /* <DEDUP_REMOVED lines=9> */
.L_x_150:
        /* <DEDUP_REMOVED lines=9> */
.L_x_152:
        /* <DEDUP_REMOVED lines=9> */
.L_x_154:
        /* <DEDUP_REMOVED lines=9> */
.L_x_156:
[----:B------:R-:W-:-:S04]  /*27f0*/  UIADD3 UR6, UPT, UPT, UR6, 0x1, URZ ;  /* 0x0000000106067890 */ /* 0x000fc8000fffe0ff */
[----:B------:R-:W-:-:S04]  /*2800*/  UISETP.NE.AND UP0, UPT, UR6, 0x9, UPT ;  /* 0x000000090600788c */ /* 0x000fc8000bf05270 */
[----:B------:R-:W-:Y:S02]  /*2810*/  USEL UR5, URZ, 0x1, UP0 ;  /* 0x00000001ff057887 */ /* 0x000fe40008000000 */
[----:B------:R-:W-:-:S04]  /*2820*/  USEL UR6, UR6, URZ, UP0 ;  /* 0x000000ff06067287 */ /* 0x000fc80008000000 */
[----:B------:R-:W-:Y:S01]  /*2830*/  ULEA UR6, UR6, UR4, 0x3 ;  /* 0x0000000406067291 */ /* 0x000fe2000f8e18ff */
[----:B------:R-:W-:-:S04]  /*2840*/  LOP3.LUT R2, R2, UR5, RZ, 0x3c, !PT ;  /* 0x0000000502027c12 */ /* 0x000fc8000f8e3cff */
[----:B------:R-:W-:Y:S01]  /*2850*/  SHF.L.U32 R2, R2, 0x1f, RZ ;  /* 0x0000001f02027819 */ /* 0x000fe200000006ff */
[----:B-1--4-:R-:W-:-:S07]  /*2860*/  IMAD.U32 R0, RZ, RZ, UR6 ;  /* 0x00000006ff007e24 */ /* 0x012fce000f8e00ff */
.L_x_45:
[----:B-1----:R1:W2:Y:S02]  /*2870*/  SYNCS.PHASECHK.TRANS64.TRYWAIT P0, [R0+URZ], R2 ;  /* 0x00000002000075a7 */ /* 0x0022a400080011ff */
[----:B--2---:R-:W-:Y:S05]  /*2880*/  @!P0 NANOSLEEP.SYNCS 0x989680 ;  /* 0x009896800000895d */ /* 0x004fea0003900000 */
[----:B------:R-:W2:Y:S02]  /*2890*/  @!P0 SYNCS.PHASECHK.TRANS64 P0, [R0+URZ], R2 ;  /* 0x00000002000085a7 */ /* 0x000ea400080010ff */
[----:B--2---:R-:W-:Y:S05]  /*28a0*/  @P0 EXIT ;  /* 0x000000000000094d */ /* 0x004fea0003800000 */
[----:B------:R-:W-:Y:S05]  /*28b0*/  BRA `(.L_x_45) ;  /* 0xfffffffc00ec7947 */ /* 0x000fea000383ffff */
.L_x_18:
[----:B------:R-:W-:-:S04]  /*28c0*/  UISETP.NE.AND UP1, UPT, UR37, URZ, UPT ;  /* 0x000000ff2500728c */ /* 0x000fc8000bf25270 */
[----:B------:R-:W-:-:S09]  /*28d0*/  UISETP.NE.OR UP1, UPT, UR8, 0x1, UP1 ;  /* 0x000000010800788c */ /* 0x000fd20008f25670 */
[----:B------:R-:W-:Y:S05]  /*28e0*/  BRA.U UP1, `(.L_x_46) ;  /* 0x0000000501487547 */ /* 0x000fea000b800000 */
[----:B------:R-:W-:Y:S01]  /*28f0*/  ISETP.NE.AND P2, PT, R2, RZ, PT ;  /* 0x000000ff0200720c */ /* 0x000fe20003f45270 */
[----:B------:R-:W-:Y:S01]  /*2900*/  IMAD.MOV.U32 R12, RZ, RZ, 0x1 ;  /* 0x00000001ff0c7424 */ /* 0x000fe200078e00ff */
[----:B------:R-:W-:Y:S02]  /*2910*/  CS2R R10, SRZ ;  /* 0x00000000000a7805 */ /* 0x000fe4000001ff00 */
[----:B------:R-:W-:Y:S01]  /*2920*/  CS2R R8, SRZ ;  /* 0x0000000000087805 */ /* 0x000fe2000001ff00 */
[----:B------:R-:W-:Y:S01]  /*2930*/  UMOV UR4, 0x400 ;  /* 0x0000040000047882 */ /* 0x000fe20000000000 */
[----:B------:R-:W-:Y:S01]  /*2940*/  UMOV UR6, URZ ;  /* 0x000000ff00067c82 */ /* 0x000fe20008000000 */
[----:B------:R-:W-:-:S12]  /*2950*/  ULEA UR37, UR37, UR4, 0x18 ;  /* 0x0000000425257291 */ /* 0x000fd8000f8ec0ff */
.L_x_50:
[----:B------:R-:W-:Y:S02]  /*2960*/  LEA R0, R8, UR37, 0x3 ;  /* 0x0000002508007c11 */ /* 0x000fe4000f8e18ff */
[----:B------:R-:W-:-:S03]  /*2970*/  SHF.L.U32 R4, R9, 0x1f, RZ ;  /* 0x0000001f09047819 */ /* 0x000fc600000006ff */
[----:B------:R-:W-:Y:S01]  /*2980*/  VIADD R5, R0, 0x150 ;  /* 0x0000015000057836 */ /* 0x000fe20000000000 */
[----:B------:R-:W1:Y:S02]  /*2990*/  SYNCS.PHASECHK.TRANS64.TRYWAIT P0, [R0+URZ+0x140], R4 ;  /* 0x00014004000075a7 */ /* 0x000e6400080011ff */
[----:B-1----:R-:W-:Y:S05]  /*29a0*/  @!P0 BRA `(.L_x_47) ;  /* 0x0000006800f48947 */ /* 0x002fea0003800000 */
.L_x_157:
[----:B------:R-:W-:Y:S01]  /*29b0*/  ULEA UR5, UR6, UR37, 0x3 ;  /* 0x0000002506057291 */ /* 0x000fe2000f8e18ff */
[----:B-1----:R-:W-:Y:S01]  /*29c0*/  PRMT R0, RZ, 0x654, R5 ;  /* 0x00000654ff007816 */ /* 0x002fe20000000005 */
[----:B------:R-:W-:Y:S01]  /*29d0*/  @!P2 IMAD.MOV.U32 R4, RZ, RZ, 0x10 ;  /* 0x00000010ff04a424 */ /* 0x000fe200078e00ff */
[----:B------:R-:W-:Y:S01]  /*29e0*/  SHF.L.U32 R5, R12, 0x1f, RZ ;  /* 0x0000001f0c057819 */ /* 0x000fe200000006ff */
[----:B------:R-:W-:Y:S01]  /*29f0*/  UIADD3 UR4, UPT, UPT, UR5, 0xe0, URZ ;  /* 0x000000e005047890 */ /* 0x000fe2000fffe0ff */
[----:B------:R1:W-:Y:S05]  /*2a00*/  SYNCS.ARRIVE.TRANS64.RED.A1T0 RZ, [R0+URZ], RZ ;  /* 0x000000ff00ff79a7 */ /* 0x0003ea00081004ff */
[----:B------:R-:W-:Y:S01]  /*2a10*/  IMAD.U32 R6, RZ, RZ, UR4 ;  /* 0x00000004ff067e24 */ /* 0x000fe2000f8e00ff */
[----:B------:R-:W2:Y:S04]  /*2a20*/  SYNCS.PHASECHK.TRANS64.TRYWAIT P0, [UR5+0xf0], R5 ;  /* 0x0000f005ff0075a7 */ /* 0x000ea80008001105 */
[----:B------:R-:W-:Y:S01]  /*2a30*/  PRMT R6, R2, 0x654, R6 ;  /* 0x0000065402067816 */ /* 0x000fe20000000006 */
[----:B-12---:R-:W-:Y:S06]  /*2a40*/  @!P0 BRA `(.L_x_48) ;  /* 0x0000006800e08947 */ /* 0x006fec0003800000 */
.L_x_159:
[----:B------:R-:W-:Y:S01]  /*2a50*/  ULEA UR4, UR6, UR37, 0x4 ;  /* 0x0000002506047291 */ /* 0x000fe2000f8e20ff */
[----:B------:R-:W-:Y:S01]  /*2a60*/  SEL R3, R6, R3, !P2 ;  /* 0x0000000306037207 */ /* 0x000fe20005000000 */
[----:B------:R-:W-:Y:S01]  /*2a70*/  UIADD3 UR5, UPT, UPT, UR5, 0xe0, URZ ;  /* 0x000000e005057890 */ /* 0x000fe2000fffe0ff */
[----:B-1----:R-:W-:Y:S01]  /*2a80*/  LEA R0, R11, UR37, 0x3 ;  /* 0x000000250b007c11 */ /* 0x002fe2000f8e18ff */
[----:B------:R-:W-:Y:S01]  /*2a90*/  UIADD3 UR4, UPT, UPT, UR4, 0x170, URZ ;  /* 0x0000017004047890 */ /* 0x000fe2000fffe0ff */
[----:B------:R1:W-:Y:S01]  /*2aa0*/  @!P2 SYNCS.ARRIVE.TRANS64.RED RZ, [R3+URZ], R4 ;  /* 0x0000000403ffa9a7 */ /* 0x0003e200080004ff */
[----:B------:R-:W-:Y:S01]  /*2ab0*/  UIADD3 UR6, UPT, UPT, UR6, 0x1, URZ ;  /* 0x0000000106067890 */ /* 0x000fe2000fffe0ff */
[----:B------:R-:W-:-:S03]  /*2ac0*/  VIADD R8, R8, 0x1 ;  /* 0x0000000108087836 */ /* 0x000fc60000000000 */
[----:B------:R-:W-:Y:S02]  /*2ad0*/  UISETP.NE.AND UP0, UPT, UR6, 0x2, UPT ;  /* 0x000000020600788c */ /* 0x000fe4000bf05270 */
[----:B------:R-:W-:Y:S01]  /*2ae0*/  ISETP.NE.AND P0, PT, R8, 0x2, PT ;  /* 0x000000020800780c */ /* 0x000fe20003f05270 */
[----:B------:R-:W-:Y:S06]  /*2af0*/  UGETNEXTWORKID.BROADCAST [UR4], [UR5] ;  /* 0x00000000040073ca */ /* 0x000fec0008000100 */
[----:B------:R-:W-:Y:S02]  /*2b00*/  USEL UR4, URZ, 0x1, UP0 ;  /* 0x00000001ff047887 */ /* 0x000fe40008000000 */
[----:B------:R-:W-:-:S04]  /*2b10*/  USEL UR6, UR6, URZ, UP0 ;  /* 0x000000ff06067287 */ /* 0x000fc80008000000 */
[----:B------:R-:W-:Y:S02]  /*2b20*/  LOP3.LUT R12, R12, UR4, RZ, 0x3c, !PT ;  /* 0x000000040c0c7c12 */ /* 0x000fe4000f8e3cff */
[----:B-1----:R-:W-:-:S04]  /*2b30*/  SHF.L.U32 R4, R10, 0x1f, RZ ;  /* 0x0000001f0a047819 */ /* 0x002fc800000006ff */
[----:B------:R-:W1:Y:S02]  /*2b40*/  SYNCS.PHASECHK.TRANS64.TRYWAIT P1, [R0+URZ+0xe0], R4 ;  /* 0x0000e004000075a7 */ /* 0x000e6400080211ff */
[----:B-1----:R-:W-:Y:S05]  /*2b50*/  @!P1 BRA `(.L_x_49) ;  /* 0x0000006800b49947 */ /* 0x002fea0003800000 */
.L_x_160:
[C---:B-1----:R-:W-:Y:S01]  /*2b60*/  LEA R4, R11.reuse, UR37, 0x4 ;  /* 0x000000250b047c11 */ /* 0x042fe2000f8e20ff */
[----:B------:R-:W-:Y:S01]  /*2b70*/  VIADD R0, R0, 0xf0 ;  /* 0x000000f000007836 */ /* 0x000fe20000000000 */
[----:B------:R-:W-:Y:S01]  /*2b80*/  SEL R8, R8, RZ, P0 ;  /* 0x000000ff08087207 */ /* 0x000fe20000000000 */
[----:B------:R-:W-:-:S03]  /*2b90*/  VIADD R11, R11, 0x1 ;  /* 0x000000010b0b7836 */ /* 0x000fc60000000000 */
[----:B------:R-:W1:Y:S01]  /*2ba0*/  LDS.128 R4, [R4+0x170] ;  /* 0x0001700004047984 */ /* 0x000e620000000c00 */
[----:B------:R-:W-:Y:S02]  /*2bb0*/  PRMT R0, RZ, 0x654, R0 ;  /* 0x00000654ff007816 */ /* 0x000fe40000000000 */
[C---:B------:R-:W-:Y:S01]  /*2bc0*/  ISETP.NE.AND P1, PT, R11.reuse, 0x2, PT ;  /* 0x000000020b00780c */ /* 0x040fe20003f25270 */
[----:B------:R-:W-:Y:S01]  /*2bd0*/  @!PT LDS RZ, [RZ] ;  /* 0x00000000fffff984 */ /* 0x000fe20000000800 */
[----:B------:R-:W-:Y:S01]  /*2be0*/  @!PT LDS RZ, [RZ] ;  /* 0x00000000fffff984 */ /* 0x000fe20000000800 */
[----:B------:R-:W-:Y:S01]  /*2bf0*/  @!PT LDS RZ, [RZ] ;  /* 0x00000000fffff984 */ /* 0x000fe20000000800 */
[----:B------:R-:W-:Y:S01]  /*2c00*/  @!PT LDS RZ, [RZ] ;  /* 0x00000000fffff984 */ /* 0x000fe20000000800 */
[----:B------:R2:W-:Y:S06]  /*2c10*/  MEMBAR.ALL.CTA ;  /* 0x0000000000007992 */ /* 0x0005ec0000008000 */
[----:B--2---:R-:W2:Y:S01]  /*2c20*/  FENCE.VIEW.ASYNC.S ;  /* 0x00000000000073c6 */ /* 0x004ea20000000000 */
[----:B------:R-:W-:Y:S01]  /*2c30*/  SEL R11, R11, RZ, P1 ;  /* 0x000000ff0b0b7207 */ /* 0x000fe20000800000 */
[----:B--2---:R2:W-:Y:S01]  /*2c40*/  SYNCS.ARRIVE.TRANS64.RED.A1T0 RZ, [R0+URZ], RZ ;  /* 0x000000ff00ff79a7 */ /* 0x0045e200081004ff */
[----:B-1----:R-:W-:-:S02]  /*2c50*/  LOP3.LUT P3, RZ, R6, 0x1, RZ, 0xc0, !PT ;  /* 0x0000000106ff7812 */ /* 0x002fc4000786c0ff */
[----:B------:R-:W-:-:S04]  /*2c60*/  SEL R4, RZ, 0x1, P1 ;  /* 0x00000001ff047807 */ /* 0x000fc80000800000 */
[----:B------:R-:W-:Y:S02]  /*2c70*/  LOP3.LUT R10, R10, R4, RZ, 0x3c, !PT ;  /* 0x000000040a0a7212 */ /* 0x000fe400078e3cff */
[----:B--2---:R-:W-:-:S04]  /*2c80*/  SEL R0, RZ, 0x1, P0 ;  /* 0x00000001ff007807 */ /* 0x004fc80000000000 */
[----:B------:R-:W-:Y:S01]  /*2c90*/  LOP3.LUT R9, R9, R0, RZ, 0x3c, !PT ;  /* 0x0000000009097212 */ /* 0x000fe200078e3cff */
[----:B------:R-:W-:Y:S06]  /*2ca0*/  @P3 BRA `(.L_x_50) ;  /* 0xfffffffc002c3947 */ /* 0x000fec000383ffff */
[----:B------:R-:W-:Y:S01]  /*2cb0*/  ULEA UR5, UR6, UR37, 0x3 ;  /* 0x0000002506057291 */ /* 0x000fe2000f8e18ff */
[----:B------:R-:W-:-:S08]  /*2cc0*/  SHF.L.U32 R2, R12, 0x1f, RZ ;  /* 0x0000001f0c027819 */ /* 0x000fd000000006ff */
[----:B------:R-:W1:Y:S02]  /*2cd0*/  SYNCS.PHASECHK.TRANS64 P0, [UR5+0xf0], R2 ;  /* 0x0000f002ff0075a7 */ /* 0x000e640008001005 */
[----:B-1----:R-:W-:Y:S05]  /*2ce0*/  @P0 BRA `(.L_x_51) ;  /* 0x0000000000080947 */ /* 0x002fea0003800000 */
[----:B------:R-:W1:Y:S02]  /*2cf0*/  SYNCS.PHASECHK.TRANS64.TRYWAIT P0, [UR5+0xf0], R2 ;  /* 0x0000f002ff0075a7 */ /* 0x000e640008001105 */
[----:B-1----:R-:W-:Y:S05]  /*2d00*/  @!P0 BRA `(.L_x_52) ;  /* 0x00000068005c8947 */ /* 0x002fea0003800000 */
.L_x_51:
[----:B------:R-:W-:-:S04]  /*2d10*/  UIADD3 UR4, UPT, UPT, UR6, 0x1, URZ ;  /* 0x0000000106047890 */ /* 0x000fc8000fffe0ff */
[----:B------:R-:W-:-:S04]  /*2d20*/  UISETP.NE.AND UP0, UPT, UR4, 0x2, UPT ;  /* 0x000000020400788c */ /* 0x000fc8000bf05270 */
[----:B------:R-:W-:Y:S02]  /*2d30*/  USEL UR7, URZ, 0x1, UP0 ;  /* 0x00000001ff077887 */ /* 0x000fe40008000000 */
[----:B------:R-:W-:-:S04]  /*2d40*/  USEL UR4, UR4, URZ, UP0 ;  /* 0x000000ff04047287 */ /* 0x000fc80008000000 */
[----:B------:R-:W-:Y:S01]  /*2d50*/  ULEA UR4, UR4, UR37, 0x3 ;  /* 0x0000002504047291 */ /* 0x000fe2000f8e18ff */
[----:B-1----:R-:W-:-:S04]  /*2d60*/  LOP3.LUT R2, R12, UR7, RZ, 0x3c, !PT ;  /* 0x000000070c027c12 */ /* 0x002fc8000f8e3cff */
[----:B------:R-:W-:-:S04]  /*2d70*/  SHF.L.U32 R0, R2, 0x1f, RZ ;  /* 0x0000001f02007819 */ /* 0x000fc800000006ff */
[----:B------:R-:W1:Y:S02]  /*2d80*/  SYNCS.PHASECHK.TRANS64 P0, [UR4+0xf0], R0 ;  /* 0x0000f000ff0075a7 */ /* 0x000e640008001004 */
[----:B-1----:R-:W-:Y:S05]  /*2d90*/  @P0 EXIT ;  /* 0x000000000000094d */ /* 0x002fea0003800000 */
[----:B------:R-:W-:Y:S02]  /*2da0*/  SHF.L.U32 R2, R2, 0x1f, RZ ;  /* 0x0000001f02027819 */ /* 0x000fe400000006ff */
[----:B------:R-:W-:-:S07]  /*2db0*/  MOV R0, UR4 ;  /* 0x0000000400007c02 */ /* 0x000fce0008000f00 */
.L_x_53:
[----:B-1----:R1:W2:Y:S02]  /*2dc0*/  SYNCS.PHASECHK.TRANS64.TRYWAIT P0, [R0+URZ+0xf0], R2 ;  /* 0x0000f002000075a7 */ /* 0x0022a400080011ff */
[----:B--2---:R-:W-:Y:S05]  /*2dd0*/  @!P0 NANOSLEEP.SYNCS 0x989680 ;  /* 0x009896800000895d */ /* 0x004fea0003900000 */
[----:B------:R-:W2:Y:S02]  /*2de0*/  @!P0 SYNCS.PHASECHK.TRANS64 P0, [R0+URZ+0xf0], R2 ;  /* 0x0000f002000085a7 */ /* 0x000ea400080010ff */
[----:B--2---:R-:W-:Y:S05]  /*2df0*/  @P0 EXIT ;  /* 0x000000000000094d */ /* 0x004fea0003800000 */
[----:B------:R-:W-:Y:S05]  /*2e00*/  BRA `(.L_x_53) ;  /* 0xfffffffc00ec7947 */ /* 0x000fea000383ffff */
.L_x_46:
[----:B------:R-:W-:-:S09]  /*2e10*/  UISETP.NE.AND UP1, UPT, UR8, URZ, UPT ;  /* 0x000000ff0800728c */ /* 0x000fd2000bf25270 */
[----:B------:R-:W-:Y:S05]  /*2e20*/  BRA.U UP1, `(.L_x_54) ;  /* 0x0000000d01947547 */ /* 0x000fea000b800000 */
[----:B------:R-:W-:Y:S01]  /*2e30*/  UMOV UR4, 0x40 ;  /* 0x0000004000047882 */ /* 0x000fe20000000000 */
[----:B------:R-:W-:Y:S01]  /*2e40*/  NOP ;  /* 0x0000000000007918 */ /* 0x000fe20000000000 */
[----:B------:R-:W-:Y:S01]  /*2e50*/  ULEA UR4, UR37, UR4, 0x18 ;  /* 0x0000000425047291 */ /* 0x000fe2000f8ec0ff */
[----:B------:R-:W-:Y:S02]  /*2e60*/  UMOV UR5, 0x400 ;  /* 0x0000040000057882 */ /* 0x000fe40000000000 */
[----:B------:R-:W-:-:S06]  /*2e70*/  ULEA UR37, UR37, UR5, 0x18 ;  /* 0x0000000525257291 */ /* 0x000fcc000f8ec0ff */
[----:B------:R-:W1:Y:S02]  /*2e80*/  LDS.U8 R0, [UR4+0x1c] ;  /* 0x00001c04ff007984 */ /* 0x000e640008000000 */
[----:B-1----:R-:W-:-:S13]  /*2e90*/  ISETP.NE.AND P0, PT, R0, RZ, PT ;  /* 0x000000ff0000720c */ /* 0x002fda0003f05270 */
[----:B------:R-:W-:Y:S05]  /*2ea0*/  @P0 BRA `(.L_x_55) ;  /* 0x0000000000580947 */ /* 0x000fea0003800000 */
[----:B------:R-:W-:-:S13]  /*2eb0*/  ELECT P0, URZ, PT ;  /* 0x0000000000ff782f */ /* 0x000fda0003800000 */
[----:B------:R-:W-:Y:S05]  /*2ec0*/  @!P0 BRA `(.L_x_56) ;  /* 0x0000000000608947 */ /* 0x000fea0003800000 */
[----:B------:R-:W-:Y:S01]  /*2ed0*/  UMOV UR5, 0x10 ;  /* 0x0000001000057882 */ /* 0x000fe20000000000 */
[----:B------:R-:W-:Y:S01]  /*2ee0*/  HFMA2 R0, -RZ, RZ, 0, 5.9604644775390625e-08 ;  /* 0x00000001ff007431 */ /* 0x000fe200000001ff */
[----:B------:R-:W-:-:S03]  /*2ef0*/  MOV R2, 0xffff ;  /* 0x0000ffff00027802 */ /* 0x000fc60000000f00 */
[----:B------:R-:W-:Y:S04]  /*2f00*/  DEPBAR.LE SB1, 0x36 ;  /* 0x00009d800000791a */ /* 0x000fe80000000000 */
[----:B------:R-:W1:Y:S02]  /*2f10*/  UTCATOMSWS.FIND_AND_SET.ALIGN UP0, UR5, UR5 ;  /* 0x00000005000575e3 */ /* 0x000e640008000800 */
[----:B-1----:R-:W-:Y:S01]  /*2f20*/  MOV R3, UR5 ;  /* 0x0000000500037c02 */ /* 0x002fe20008000f00 */
[----:B------:R-:W-:Y:S06]  /*2f30*/  BRA.U UP0, `(.L_x_57) ;  /* 0x0000000100187547 */ /* 0x000fec000b800000 */
.L_x_58:
[----:B------:R-:W-:Y:S05]  /*2f40*/  NANOSLEEP 0x64 ;  /* 0x000000640000795d */ /* 0x000fea0003800000 */
[----:B------:R-:W-:-:S05]  /*2f50*/  UMOV UR5, 0x10 ;  /* 0x0000001000057882 */ /* 0x000fca0000000000 */
[----:B------:R-:W-:Y:S04]  /*2f60*/  DEPBAR.LE SB1, 0x36 ;  /* 0x00009d800000791a */ /* 0x000fe80000000000 */
[----:B------:R-:W1:Y:S02]  /*2f70*/  UTCATOMSWS.FIND_AND_SET.ALIGN UP0, UR5, UR5 ;  /* 0x00000005000575e3 */ /* 0x000e640008000800 */
[----:B-1----:R-:W-:Y:S01]  /*2f80*/  MOV R3, UR5 ;  /* 0x0000000500037c02 */ /* 0x002fe20008000f00 */
[----:B------:R-:W-:Y:S05]  /*2f90*/  BRA.U !UP0, `(.L_x_58) ;  /* 0xfffffffd08e87547 */ /* 0x000fea000b83ffff */
.L_x_57:
[-C--:B------:R-:W-:Y:S02]  /*2fa0*/  SHF.L.U32 R2, R2, R3.reuse, RZ ;  /* 0x0000000302027219 */ /* 0x080fe400000006ff */
[----:B------:R-:W-:Y:S01]  /*2fb0*/  SHF.L.U32 R0, R0, R3, RZ ;  /* 0x0000000300007219 */ /* 0x000fe200000006ff */
[----:B------:R-:W-:Y:S02]  /*2fc0*/  IMAD.SHL.U32 R3, R3, 0x20, RZ ;  /* 0x0000002003037824 */ /* 0x000fe400078e00ff */
[----:B------:R1:W-:Y:S04]  /*2fd0*/  ATOMS.OR RZ, [UR4+0x14], R2 ;  /* 0x00001402ffff798c */ /* 0x0003e8000b000004 */
[----:B------:R1:W-:Y:S04]  /*2fe0*/  ATOMS.OR RZ, [UR4+0x18], R0 ;  /* 0x00001800ffff798c */ /* 0x0003e8000b000004 */
[----:B------:R1:W-:Y:S01]  /*2ff0*/  STS [UR37+0x190], R3 ;  /* 0x00019003ff007988 */ /* 0x0003e20008000825 */
[----:B------:R-:W-:Y:S05]  /*3000*/  BRA `(.L_x_56) ;  /* 0x0000000000107947 */ /* 0x000fea0003800000 */
.L_x_55:
[----:B------:R-:W-:Y:S02]  /*3010*/  MOV R0, 0xffffffff ;  /* 0xffffffff00007802 */ /* 0x000fe40000000f00 */
[----:B------:R-:W-:-:S03]  /*3020*/  MOV R2, 0x3050 ;  /* 0x0000305000027802 */ /* 0x000fc60000000f00 */
[----:B------:R1:W-:Y:S04]  /*3030*/  STS [UR37+0x190], R0 ;  /* 0x00019000ff007988 */ /* 0x0003e80008000825 */
[----:B-1-3-5:R-:W-:Y:S05]  /*3040*/  CALL.REL.NOINC `($__internal_1_$__cuda_sm10x_tcgen05_guardrail_trap_phase_invalid_during_alloc) ;  /* 0x0000006c00a47944 */ /* 0x02afea0003c00000 */
.L_x_56:
[----:B------:R-:W-:Y:S05]  /*3050*/  WARPSYNC.ALL ;  /* 0x0000000000007948 */ /* 0x000fea0003800000 */
[----:B------:R-:W2:Y:S01]  /*3060*/  S2UR UR6, SR_CgaCtaId ;  /* 0x00000000000679c3 */ /* 0x000ea20000008800 */
[----:B------:R-:W-:Y:S01]  /*3070*/  UMOV UR4, 0x400 ;  /* 0x0000040000047882 */ /* 0x000fe20000000000 */
[----:B------:R-:W-:-:S06]  /*3080*/  NOP ;  /* 0x0000000000007918 */ /* 0x000fcc0000000000 */
[----:B------:R-:W-:Y:S06]  /*3090*/  BAR.ARV 0x6, 0xa0 ;  /* 0x0182800000007b1d */ /* 0x000fec0000002000 */
[----:B------:R-:W4:Y:S01]  /*30a0*/  LDCU UR7, c[0x0][0x38c] ;  /* 0x00007180ff0777ac */ /* 0x000f220008000800 */
[----:B------:R-:W-:Y:S01]  /*30b0*/  IMAD.MOV.U32 R11, RZ, RZ, 0x1 ;  /* 0x00000001ff0b7424 */ /* 0x000fe200078e00ff */
[----:B------:R-:W-:Y:S01]  /*30c0*/  CS2R R8, SRZ ;  /* 0x0000000000087805 */ /* 0x000fe2000001ff00 */
[----:B------:R-:W-:Y:S01]  /*30d0*/  IMAD.MOV.U32 R10, RZ, RZ, RZ ;  /* 0x000000ffff0a7224 */ /* 0x000fe200078e00ff */
[----:B------:R-:W-:Y:S01]  /*30e0*/  UMOV UR18, URZ ;  /* 0x000000ff00127c82 */ /* 0x000fe20008000000 */
[----:B------:R-:W-:Y:S01]  /*30f0*/  UMOV UR17, URZ ;  /* 0x000000ff00117c82 */ /* 0x000fe20008000000 */
[----:B------:R-:W-:Y:S01]  /*3100*/  UMOV UR22, 0x0 ;  /* 0x0000000000167882 */ /* 0x000fe20000000000 */
[----:B------:R-:W-:Y:S01]  /*3110*/  UMOV UR23, 0x4400010 ;  /* 0x0440001000177882 */ /* 0x000fe20000000000 */
[----:B------:R-:W-:Y:S01]  /*3120*/  UMOV UR20, 0x0 ;  /* 0x0000000000147882 */ /* 0x000fe20000000000 */
[----:B------:R-:W-:Y:S01]  /*3130*/  UMOV UR21, 0x4400010 ;  /* 0x0440001000157882 */ /* 0x000fe20000000000 */
[----:B--2---:R-:W-:Y:S01]  /*3140*/  ULEA UR6, UR6, UR4, 0x18 ;  /* 0x0000000406067291 */ /* 0x004fe2000f8ec0ff */
[----:B------:R-:W2:Y:S03]  /*3150*/  LDCU UR4, c[0x0][0x38c] ;  /* 0x00007180ff0477ac */ /* 0x000ea60008000800 */
[----:B------:R-:W-:-:S02]  /*3160*/  UIADD3 UR11, UPT, UPT, UR6, 0x8800, URZ ;  /* 0x00008800060b7890 */ /* 0x000fc4000fffe0ff */
[----:B----4-:R-:W-:-:S03]  /*3170*/  UIADD3 UR7, UPT, UPT, UR7, 0x1f, URZ ;  /* 0x0000001f07077890 */ /* 0x010fc6000fffe0ff */
[----:B-1----:R-:W1:Y:S01]  /*3180*/  LDS R0, [UR6+0x190] ;  /* 0x00019006ff007984 */ /* 0x002e620008000800 */
[----:B------:R-:W-:Y:S02]  /*3190*/  UIADD3 UR12, UPT, UPT, UR6, 0x11800, URZ ;  /* 0x00011800060c7890 */ /* 0x000fe4000fffe0ff */
[----:B------:R-:W-:Y:S02]  /*31a0*/  USHF.R.S32.HI UR5, URZ, 0x1f, UR7 ;  /* 0x0000001fff057899 */ /* 0x000fe40008011407 */
[----:B------:R-:W-:Y:S02]  /*31b0*/  USHF.R.U32.HI UR11, URZ, 0x4, UR11 ;  /* 0x00000004ff0b7899 */ /* 0x000fe4000801160b */
[----:B------:R-:W-:Y:S02]  /*31c0*/  ULEA.HI UR5, UR5, UR7, URZ, 0x5 ;  /* 0x0000000705057291 */ /* 0x000fe4000f8f28ff */
[----:B------:R-:W-:Y:S02]  /*31d0*/  USHF.R.U32.HI UR12, URZ, 0x4, UR12 ;  /* 0x00000004ff0c7899 */ /* 0x000fe4000801160c */
[----:B------:R-:W-:-:S02]  /*31e0*/  USHF.R.S32.HI UR5, URZ, 0x5, UR5 ;  /* 0x00000005ff057899 */ /* 0x000fc40008011405 */
[----:B------:R-:W-:Y:S02]  /*31f0*/  ULOP3.LUT UR11, UR11, 0x3fff, URZ, 0xc0, !UPT ;  /* 0x00003fff0b0b7892 */ /* 0x000fe4000f8ec0ff */
[----:B------:R-:W-:Y:S02]  /*3200*/  UISETP.LT.AND UP0, UPT, UR5, 0x1, UPT ;  /* 0x000000010500788c */ /* 0x000fe4000bf01270 */
[----:B------:R-:W-:Y:S02]  /*3210*/  ULOP3.LUT UR12, UR12, 0x3fff, URZ, 0xc0, !UPT ;  /* 0x00003fff0c0c7892 */ /* 0x000fe4000f8ec0ff */
[----:B------:R-:W-:Y:S02]  /*3220*/  USEL UR10, UR5, 0x1, !UP0 ;  /* 0x00000001050a7887 */ /* 0x000fe4000c000000 */
[----:B------:R-:W-:Y:S02]  /*3230*/  ULOP3.LUT UR11, UR11, 0x10000, URZ, 0xfc, !UPT ;  /* 0x000100000b0b7892 */ /* 0x000fe4000f8efcff */
[----:B------:R-:W-:-:S02]  /*3240*/  ULOP3.LUT UR12, UR12, 0x10000, URZ, 0xfc, !UPT ;  /* 0x000100000c0c7892 */ /* 0x000fc4000f8efcff */
[----:B------:R-:W-:Y:S02]  /*3250*/  UIADD3 UR10, UPT, UPT, -UR10, URZ, URZ ;  /* 0x000000ff0a0a7290 */ /* 0x000fe4000fffe1ff */
[----:B--2---:R-:W-:Y:S01]  /*3260*/  UISETP.GE.AND UP3, UPT, UR4, 0x1, UPT ;  /* 0x000000010400788c */ /* 0x004fe2000bf66270 */
[----:B-1----:R-:W-:-:S15]  /*3270*/  R2UR UR19, R0 ;  /* 0x00000000001372ca */ /* 0x002fde00000e0000 */
.L_x_65:
[----:B------:R-:W-:Y:S02]  /*3280*/  LEA R0, R10, UR6, 0x3 ;  /* 0x000000060a007c11 */ /* 0x000fe4000f8e18ff */
[----:B------:R-:W-:Y:S02]  /*3290*/  SHF.L.U32 R2, R9, 0x1f, RZ ;  /* 0x0000001f09027819 */ /* 0x000fe400000006ff */
[----:B------:R-:W-:Y:S01]  /*32a0*/  PLOP3.LUT P0, PT, PT, PT, UP3, 0x80, 0x8 ;  /* 0x000000000008781c */ /* 0x000fe20003f0f038 */
[----:B------:R-:W-:Y:S01]  /*32b0*/  VIADD R3, R0, 0xf0 ;  /* 0x000000f000037836 */ /* 0x000fe20000000000 */
[----:B-1----:R-:W1:Y:S02]  /*32c0*/  SYNCS.PHASECHK.TRANS64.TRYWAIT P1, [R0+URZ+0xe0], R2 ;  /* 0x0000e002000075a7 */ /* 0x002e6400080211ff */
[----:B-1--4-:R-:W-:Y:S09]  /*32d0*/  @!P1 BRA `(.L_x_59) ;  /* 0x0000006400009947 */ /* 0x012ff20003800000 */
.L_x_162:
[----:B------:R-:W-:Y:S01]  /*32e0*/  LEA R4, R10, UR6, 0x4 ;  /* 0x000000060a047c11 */ /* 0x000fe2000f8e20ff */
[----:B------:R-:W-:Y:S01]  /*32f0*/  @UP3 ULEA UR4, UR17, UR6, 0x3 ;  /* 0x0000000611043291 */ /* 0x000fe2000f8e18ff */
[----:B------:R-:W-:Y:S01]  /*3300*/  PLOP3.LUT P2, PT, PT, PT, PT, 0x80, 0x8 ;  /* 0x000000000008781c */ /* 0x000fe20003f4f070 */
[----:B------:R-:W-:Y:S01]  /*3310*/  ULEA UR8, UR18, UR6, 0x3 ;  /* 0x0000000612087291 */ /* 0x000fe2000f8e18ff */
[----:B------:R-:W-:Y:S02]  /*3320*/  PRMT R3, RZ, 0x654, R3 ;  /* 0x00000654ff037816 */ /* 0x000fe40000000003 */
[----:B------:R-:W2:Y:S01]  /*3330*/  LDS.128 R4, [R4+0x170] ;  /* 0x0001700004047984 */ /* 0x000ea20000000c00 */
[----:B-1----:R-:W-:Y:S02]  /*3340*/  @P0 SHF.L.U32 R2, R8, 0x1f, RZ ;  /* 0x0000001f08020819 */ /* 0x002fe400000006ff */
[----:B------:R-:W-:Y:S01]  /*3350*/  SHF.L.U32 R0, R11, 0x1f, RZ ;  /* 0x0000001f0b007819 */ /* 0x000fe200000006ff */
[----:B------:R-:W-:Y:S01]  /*3360*/  @!PT LDS RZ, [RZ] ;  /* 0x00000000fffff984 */ /* 0x000fe20000000800 */
[----:B------:R-:W-:Y:S01]  /*3370*/  @!PT LDS RZ, [RZ] ;  /* 0x00000000fffff984 */ /* 0x000fe20000000800 */
[----:B------:R-:W-:Y:S01]  /*3380*/  @!PT LDS RZ, [RZ] ;  /* 0x00000000fffff984 */ /* 0x000fe20000000800 */
[----:B------:R-:W-:Y:S01]  /*3390*/  @!PT LDS RZ, [RZ] ;  /* 0x00000000fffff984 */ /* 0x000fe20000000800 */
[----:B------:R1:W-:Y:S06]  /*33a0*/  MEMBAR.ALL.CTA ;  /* 0x0000000000007992 */ /* 0x0003ec0000008000 */
[----:B-1----:R-:W1:Y:S02]  /*33b0*/  FENCE.VIEW.ASYNC.S ;  /* 0x00000000000073c6 */ /* 0x002e640000000000 */
[----:B-1----:R1:W-:Y:S01]  /*33c0*/  SYNCS.ARRIVE.TRANS64.RED.A1T0 RZ, [R3+URZ], RZ ;  /* 0x000000ff03ff79a7 */ /* 0x0023e200081004ff */
[----:B------:R1:W4:Y:S01]  /*33d0*/  @P0 SYNCS.PHASECHK.TRANS64.TRYWAIT P2, [UR4], R2 ;  /* 0x00000002ff0005a7 */ /* 0x0003220008041104 */
[----:B------:R-:W-:Y:S01]  /*33e0*/  ULEA.HI UR4, UR18, UR18, URZ, 0x1 ;  /* 0x0000001212047291 */ /* 0x000fe2000f8f08ff */
[----:B--2---:R-:W-:-:S03]  /*33f0*/  LOP3.LUT P1, RZ, R6, 0x1, RZ, 0xc0, !PT ;  /* 0x0000000106ff7812 */ /* 0x004fc6000782c0ff */
[----:B------:R-:W-:Y:S02]  /*3400*/  USHF.L.U32 UR9, UR4, 0x7, URZ ;  /* 0x0000000704097899 */ /* 0x000fe400080006ff */
[----:B------:R-:W-:Y:S02]  /*3410*/  ULOP3.LUT UR4, UR4, 0xffe, URZ, 0xc0, !UPT ;  /* 0x00000ffe04047892 */ /* 0x000fe4000f8ec0ff */
[----:B------:R-:W-:Y:S02]  /*3420*/  ULOP3.LUT UR9, UR9, 0xffffff00, URZ, 0xc0, !UPT ;  /* 0xffffff0009097892 */ /* 0x000fe4000f8ec0ff */
[----:B------:R-:W-:Y:S02]  /*3430*/  UIADD3 UR4, UPT, UPT, -UR4, UR18, URZ ;  /* 0x0000001204047290 */ /* 0x000fe4000fffe1ff */
[----:B------:R-:W-:Y:S01]  /*3440*/  UIADD3 UR9, UPT, UPT, UR19, UR9, URZ ;  /* 0x0000000913097290 */ /* 0x000fe2000fffe0ff */
[----:B------:R-:W2:Y:S03]  /*3450*/  SYNCS.PHASECHK.TRANS64.TRYWAIT P0, [UR8+0x120], R0 ;  /* 0x00012000ff0075a7 */ /* 0x000ea60008001108 */
[----:B------:R-:W-:Y:S01]  /*3460*/  ULEA UR9, UR4, UR9, 0x14 ;  /* 0x0000000904097291 */ /* 0x000fe2000f8ea0ff */
[----:B-12-4-:R-:W-:Y:S11]  /*3470*/  @!P0 BRA `(.L_x_60) ;  /* 0x0000006000ac8947 */ /* 0x016ff60003800000 */
.L_x_164:
[----:B------:R-:W-:Y:S01]  /*3480*/  IADD3 R10, PT, PT, R10, 0x1, RZ ;  /* 0x000000010a0a7810 */ /* 0x000fe20007ffe0ff */
[----:B------:R-:W-:Y:S06]  /*3490*/  BRA.U !UP3, `(.L_x_61) ;  /* 0x000000010b987547 */ /* 0x000fec000b800000 */
[----:B------:R-:W-:Y:S01]  /*34a0*/  UPLOP3.LUT UP4, UPT, UPT, UPT, UPT, 0x40, 0x4 ;  /* 0x000000000004789c */ /* 0x000fe20003f8e870 */
[----:B------:R-:W-:Y:S01]  /*34b0*/  UMOV UR16, UR10 ;  /* 0x0000000a00107c82 */ /* 0x000fe20008000000 */
[----:B------:R-:W-:Y:S01]  /*34c0*/  UMOV UR15, UR5 ;  /* 0x00000005000f7c82 */ /* 0x000fe20008000000 */
[----:B------:R-:W-:-:S08]  /*34d0*/  UMOV UR14, UR17 ;  /* 0x00000011000e7c82 */ /* 0x000fd00008000000 */
.L_x_64:
[----:B------:R-:W-:Y:S02]  /*34e0*/  UIADD3 UR16, UPT, UPT, UR16, 0x1, URZ ;  /* 0x0000000110107890 */ /* 0x000fe4000fffe0ff */
[----:B--2---:R-:W-:Y:S02]  /*34f0*/  ULEA UR7, UR14, UR6, 0x3 ;  /* 0x000000060e077291 */ /* 0x004fe4000f8e18ff */
[----:B------:R-:W-:Y:S01]  /*3500*/  UISETP.NE.AND UP0, UPT, UR16, URZ, UPT ;  /* 0x000000ff1000728c */ /* 0x000fe2000bf05270 */
[----:B----4-:R-:W-:Y:S10]  /*3510*/  @P2 BRA `(.L_x_62) ;  /* 0x00000000000c2947 */ /* 0x010ff40003800000 */
[----:B-1----:R-:W-:Y:S04]  /*3520*/  SHF.L.U32 R2, R8, 0x1f, RZ ;  /* 0x0000001f08027819 */ /* 0x002fe800000006ff */
[----:B------:R-:W1:Y:S02]  /*3530*/  SYNCS.PHASECHK.TRANS64.TRYWAIT P0, [UR7], R2 ;  /* 0x00000002ff0075a7 */ /* 0x000e640008001107 */
[----:B-1----:R-:W-:Y:S05]  /*3540*/  @!P0 BRA `(.L_x_63) ;  /* 0x0000006000908947 */ /* 0x002fea0003800000 */
.L_x_62:
[----:B------:R-:W-:Y:S01]  /*3550*/  UISETP.NE.AND UP1, UPT, UR15, 0x1, UPT ;  /* 0x000000010f00788c */ /* 0x000fe2000bf25270 */
[----:B------:R-:W-:Y:S01]  /*3560*/  PLOP3.LUT P2, PT, PT, PT, PT, 0x80, 0x8 ;  /* 0x000000000008781c */ /* 0x000fe20003f4f070 */
[----:B------:R-:W-:Y:S02]  /*3570*/  UIADD3 UR17, UPT, UPT, UR14, 0x1, URZ ;  /* 0x000000010e117890 */ /* 0x000fe4000fffe0ff */
[----:B------:R-:W-:Y:S02]  /*3580*/  ULEA UR24, UR14, UR12, 0xa ;  /* 0x0000000c0e187291 */ /* 0x000fe4000f8e50ff */
[----:B------:R-:W-:Y:S01]  /*3590*/  UISETP.NE.AND UP2, UPT, UR17, 0x9, UPT ;  /* 0x000000091100788c */ /* 0x000fe2000bf45270 */
[----:B------:R-:W-:Y:S01]  /*35a0*/  PLOP3.LUT P0, PT, PT, PT, UP1, 0x80, 0x8 ;  /* 0x000000000008781c */ /* 0x000fe20003f0f018 */
[----:B------:R-:W-:Y:S02]  /*35b0*/  ULEA UR26, UR14, UR11, 0x8 ;  /* 0x0000000b0e1a7291 */ /* 0x000fe4000f8e40ff */
[----:B------:R-:W-:Y:S02]  /*35c0*/  USEL UR13, URZ, 0x1, UP2 ;  /* 0x00000001ff0d7887 */ /* 0x000fe40009000000 */
[----:B------:R-:W-:Y:S02]  /*35d0*/  USEL UR17, UR17, URZ, UP2 ;  /* 0x000000ff11117287 */ /* 0x000fe40009000000 */
[----:B------:R-:W-:Y:S02]  /*35e0*/  UIADD3 UR30, UPT, UPT, UR24, 0x2, URZ ;  /* 0x00000002181e7890 */ /* 0x000fe4000fffe0ff */
[----:B------:R-:W-:Y:S01]  /*35f0*/  @UP1 ULEA UR4, UR17, UR6, 0x3 ;  /* 0x0000000611041291 */ /* 0x000fe2000f8e18ff */
[----:B------:R-:W-:Y:S01]  /*3600*/  LOP3.LUT R8, R8, UR13, RZ, 0x3c, !PT ;  /* 0x0000000d08087c12 */ /* 0x000fe2000f8e3cff */
[----:B------:R-:W-:Y:S02]  /*3610*/  UIADD3 UR28, UPT, UPT, UR26, 0x2, URZ ;  /* 0x000000021a1c7890 */ /* 0x000fe4000fffe0ff */
[----:B------:R-:W-:Y:S01]  /*3620*/  UIADD3 UR7, UPT, UPT, UR7, 0x48, URZ ;  /* 0x0000004807077890 */ /* 0x000fe2000fffe0ff */
[----:B-1----:R-:W-:Y:S01]  /*3630*/  @P0 SHF.L.U32 R0, R8, 0x1f, RZ ;  /* 0x0000001f08000819 */ /* 0x002fe200000006ff */
[----:B------:R-:W-:Y:S01]  /*3640*/  UMOV UR25, 0x80004020 ;  /* 0x8000402000197882 */ /* 0x000fe20000000000 */
[----:B------:R-:W-:Y:S01]  /*3650*/  UMOV UR27, 0x80004020 ;  /* 0x80004020001b7882 */ /* 0x000fe20000000000 */
[----:B------:R-:W-:Y:S01]  /*3660*/  UMOV UR31, 0x80004020 ;  /* 0x80004020001f7882 */ /* 0x000fe20000000000 */
[----:B------:R2:W4:Y:S01]  /*3670*/  @P0 SYNCS.PHASECHK.TRANS64.TRYWAIT P2, [UR4], R0 ;  /* 0x00000000ff0005a7 */ /* 0x0005220008041104 */
[----:B------:R-:W-:Y:S01]  /*3680*/  UIADD3 UR15, UPT, UPT, UR15, -0x1, URZ ;  /* 0xffffffff0f0f7890 */ /* 0x000fe2000fffe0ff */
[----:B------:R2:W-:Y:S01]  /*3690*/  UTCHMMA gdesc[UR26], gdesc[UR24], tmem[UR9], tmem[UR22], idesc[UR23], UP4 ;  /* 0x00ff16181a0075ea */ /* 0x0005e2000a000009 */
[----:B------:R-:W-:Y:S01]  /*36a0*/  UPLOP3.LUT UP4, UPT, UPT, UPT, UPT, 0x80, 0x8 ;  /* 0x000000000008789c */ /* 0x000fe20003f8f070 */
[----:B------:R-:W-:Y:S01]  /*36b0*/  UMOV UR29, 0x80004020 ;  /* 0x80004020001d7882 */ /* 0x000fe20000000000 */
[----:B------:R-:W-:Y:S01]  /*36c0*/  UMOV UR14, UR17 ;  /* 0x00000011000e7c82 */ /* 0x000fe20008000000 */
[----:B------:R2:W-:Y:S01]  /*36d0*/  UTCHMMA gdesc[UR28], gdesc[UR30], tmem[UR9], tmem[UR20], idesc[UR21], UPT ;  /* 0x00ff141e1c0075ea */ /* 0x0005e2000b800009 */
[----:B------:R2:W-:Y:S01]  /*36e0*/  UTCBAR [UR7], URZ ;  /* 0x000000ff070073e9 */ /* 0x0005e200080000ff */
[----:B------:R-:W-:Y:S06]  /*36f0*/  BRA.U UP0, `(.L_x_64) ;  /* 0xfffffffd00787547 */ /* 0x000fec000b83ffff */
.L_x_61:
[----:B------:R-:W-:Y:S01]  /*3700*/  UIADD3 UR18, UPT, UPT, UR18, 0x1, URZ ;  /* 0x0000000112127890 */ /* 0x000fe2000fffe0ff */
[C---:B------:R-:W-:Y:S01]  /*3710*/  ISETP.NE.AND P0, PT, R10.reuse, 0x2, PT ;  /* 0x000000020a00780c */ /* 0x040fe20003f05270 */
[----:B------:R-:W-:Y:S02]  /*3720*/  UIADD3 UR8, UPT, UPT, UR8, 0x100, URZ ;  /* 0x0000010008087890 */ /* 0x000fe4000fffe0ff */
[----:B------:R-:W-:Y:S01]  /*3730*/  UISETP.NE.AND UP0, UPT, UR18, 0x4, UPT ;  /* 0x000000041200788c */ /* 0x000fe2000bf05270 */
[----:B-12---:R-:W-:Y:S02]  /*3740*/  SEL R0, RZ, 0x1, P0 ;  /* 0x00000001ff007807 */ /* 0x006fe40000000000 */
[----:B------:R-:W-:Y:S01]  /*3750*/  SEL R10, R10, RZ, P0 ;  /* 0x000000ff0a0a7207 */ /* 0x000fe20000000000 */
[----:B------:R-:W-:Y:S01]  /*3760*/  USEL UR4, URZ, 0x1, UP0 ;  /* 0x00000001ff047887 */ /* 0x000fe20008000000 */
[----:B------:R-:W-:Y:S01]  /*3770*/  LOP3.LUT R9, R9, R0, RZ, 0x3c, !PT ;  /* 0x0000000009097212 */ /* 0x000fe200078e3cff */
[----:B------:R-:W-:Y:S01]  /*3780*/  USEL UR18, UR18, URZ, UP0 ;  /* 0x000000ff12127287 */ /* 0x000fe20008000000 */
[----:B------:R1:W-:Y:S03]  /*3790*/  UTCBAR [UR8], URZ ;  /* 0x000000ff080073e9 */ /* 0x0003e600080000ff */
[----:B------:R-:W-:Y:S01]  /*37a0*/  LOP3.LUT R11, R11, UR4, RZ, 0x3c, !PT ;  /* 0x000000040b0b7c12 */ /* 0x000fe2000f8e3cff */
[----:B------:R-:W-:Y:S07]  /*37b0*/  @P1 BRA `(.L_x_65) ;  /* 0xfffffff800b01947 */ /* 0x000fee000383ffff */
[----:B------:R-:W2:Y:S01]  /*37c0*/  S2UR UR4, SR_CgaCtaId ;  /* 0x00000000000479c3 */ /* 0x000ea20000008800 */
[----:B------:R-:W-:Y:S01]  /*37d0*/  ELECT P0, URZ, PT ;  /* 0x0000000000ff782f */ /* 0x000fe20003800000 */
[----:B------:R-:W-:Y:S01]  /*37e0*/  IMAD.MOV.U32 R0, RZ, RZ, 0x1 ;  /* 0x00000001ff007424 */ /* 0x000fe200078e00ff */
[----:B------:R-:W-:Y:S01]  /*37f0*/  UIADD3 UR6, UPT, UPT, UR6, 0x120, URZ ;  /* 0x0000012006067890 */ /* 0x000fe2000fffe0ff */
[----:B------:R-:W-:Y:S01]  /*3800*/  SHF.L.U32 R2, R11, 0x1f, RZ ;  /* 0x0000001f0b027819 */ /* 0x000fe200000006ff */
[----:B------:R-:W-:-:S03]  /*3810*/  UMOV UR5, 0x40 ;  /* 0x0000004000057882 */ /* 0x000fc60000000000 */
[----:B------:R-:W-:Y:S01]  /*3820*/  UVIRTCOUNT.DEALLOC.SMPOOL 0x80 ;  /* 0x000000800000784c */ /* 0x000fe20000000000 */
[----:B--2---:R-:W-:Y:S02]  /*3830*/  ULEA UR4, UR4, UR5, 0x18 ;  /* 0x0000000504047291 */ /* 0x004fe4000f8ec0ff */
[----:B------:R-:W-:-:S07]  /*3840*/  ULEA UR5, UR18, UR6, 0x3 ;  /* 0x0000000612057291 */ /* 0x000fce000f8e18ff */
[----:B------:R2:W-:Y:S02]  /*3850*/  @P0 STS.U8 [UR4+0x1c], R0 ;  /* 0x00001c00ff000988 */ /* 0x0005e40008000004 */
[----:B------:R-:W3:Y:S02]  /*3860*/  SYNCS.PHASECHK.TRANS64.TRYWAIT P0, [UR5], R2 ;  /* 0x00000002ff0075a7 */ /* 0x000ee40008001105 */
[----:B--23--:R-:W-:Y:S05]  /*3870*/  @!P0 BRA `(.L_x_66) ;  /* 0x0000005c00dc8947 */ /* 0x00cfea0003800000 */
.L_x_167:
[----:B------:R-:W-:-:S04]  /*3880*/  UIADD3 UR7, UPT, UPT, UR18, 0x1, URZ ;  /* 0x0000000112077890 */ /* 0x000fc8000fffe0ff */
[----:B------:R-:W-:-:S04]  /*3890*/  UISETP.NE.AND UP0, UPT, UR7, 0x4, UPT ;  /* 0x000000040700788c */ /* 0x000fc8000bf05270 */
[----:B-1----:R-:W-:Y:S02]  /*38a0*/  USEL UR8, URZ, 0x1, UP0 ;  /* 0x00000001ff087887 */ /* 0x002fe40008000000 */
[----:B------:R-:W-:-:S04]  /*38b0*/  USEL UR7, UR7, URZ, UP0 ;  /* 0x000000ff07077287 */ /* 0x000fc80008000000 */
[----:B------:R-:W-:Y:S01]  /*38c0*/  ULEA UR5, UR7, UR6, 0x3 ;  /* 0x0000000607057291 */ /* 0x000fe2000f8e18ff */
[----:B--2---:R-:W-:-:S04]  /*38d0*/  LOP3.LUT R2, R11, UR8, RZ, 0x3c, !PT ;  /* 0x000000080b027c12 */ /* 0x004fc8000f8e3cff */
[----:B------:R-:W-:-:S04]  /*38e0*/  SHF.L.U32 R3, R2, 0x1f, RZ ;  /* 0x0000001f02037819 */ /* 0x000fc800000006ff */
[----:B------:R-:W1:Y:S02]  /*38f0*/  SYNCS.PHASECHK.TRANS64.TRYWAIT P0, [UR5], R3 ;  /* 0x00000003ff0075a7 */ /* 0x000e640008001105 */
[----:B-1----:R-:W-:Y:S05]  /*3900*/  @!P0 BRA `(.L_x_67) ;  /* 0x0000005c00d08947 */ /* 0x002fea0003800000 */
.L_x_169:
        /* <DEDUP_REMOVED lines=9> */
.L_x_171:
[----:B------:R-:W-:-:S04]  /*39a0*/  UIADD3 UR7, UPT, UPT, UR7, 0x1, URZ ;  /* 0x0000000107077890 */ /* 0x000fc8000fffe0ff */
[----:B------:R-:W-:-:S04]  /*39b0*/  UISETP.NE.AND UP0, UPT, UR7, 0x4, UPT ;  /* 0x000000040700788c */ /* 0x000fc8000bf05270 */
[----:B------:R-:W-:Y:S02]  /*39c0*/  USEL UR5, URZ, 0x1, UP0 ;  /* 0x00000001ff057887 */ /* 0x000fe40008000000 */
[----:B------:R-:W-:-:S04]  /*39d0*/  USEL UR7, UR7, URZ, UP0 ;  /* 0x000000ff07077287 */ /* 0x000fc80008000000 */
[----:B------:R-:W-:Y:S01]  /*39e0*/  ULEA UR7, UR7, UR6, 0x3 ;  /* 0x0000000607077291 */ /* 0x000fe2000f8e18ff */
[----:B------:R-:W-:-:S04]  /*39f0*/  LOP3.LUT R2, R2, UR5, RZ, 0x3c, !PT ;  /* 0x0000000502027c12 */ /* 0x000fc8000f8e3cff */
[----:B------:R-:W-:-:S04]  /*3a00*/  SHF.L.U32 R2, R2, 0x1f, RZ ;  /* 0x0000001f02027819 */ /* 0x000fc800000006ff */
[----:B------:R-:W2:Y:S02]  /*3a10*/  SYNCS.PHASECHK.TRANS64.TRYWAIT P0, [UR7], R2 ;  /* 0x00000002ff0075a7 */ /* 0x000ea40008001107 */
[----:B--2---:R-:W-:Y:S05]  /*3a20*/  @!P0 BRA `(.L_x_69) ;  /* 0x0000005c00b88947 */ /* 0x004fea0003800000 */
.L_x_173:
[----:B------:R-:W-:Y:S01]  /*3a30*/  NOP ;  /* 0x0000000000007918 */ /* 0x000fe20000000000 */
[----:B-1----:R-:W1:Y:S01]  /*3a40*/  LDS R0, [UR4+0x14] ;  /* 0x00001404ff007984 */ /* 0x002e620008000800 */
[----:B------:R-:W-:Y:S01]  /*3a50*/  ULOP3.LUT UR6, UR19, 0xffff, URZ, 0xc0, !UPT ;  /* 0x0000ffff13067892 */ /* 0x000fe2000f8ec0ff */
[----:B------:R-:W-:Y:S01]  /*3a60*/  UMOV UR8, 0xffff ;  /* 0x0000ffff00087882 */ /* 0x000fe20000000000 */
[----:B------:R-:W-:Y:S02]  /*3a70*/  UMOV UR5, 0x1 ;  /* 0x0000000100057882 */ /* 0x000fe40000000000 */
[----:B------:R-:W-:-:S04]  /*3a80*/  USHF.R.U32.HI UR6, URZ, 0x5, UR6 ;  /* 0x00000005ff067899 */ /* 0x000fc80008011606 */
[----:B------:R-:W-:Y:S02]  /*3a90*/  USHF.L.U32 UR8, UR8, UR6, URZ ;  /* 0x0000000608087299 */ /* 0x000fe400080006ff */
[----:B------:R-:W-:-:S04]  /*3aa0*/  USHF.L.U32 UR5, UR5, UR6, URZ ;  /* 0x0000000605057299 */ /* 0x000fc800080006ff */
[----:B-1----:R-:W-:-:S04]  /*3ab0*/  LOP3.LUT R0, R0, UR8, RZ, 0xc0, !PT ;  /* 0x0000000800007c12 */ /* 0x002fc8000f8ec0ff */
[----:B------:R-:W-:-:S13]  /*3ac0*/  ISETP.NE.AND P0, PT, R0, UR8, PT ;  /* 0x0000000800007c0c */ /* 0x000fda000bf05270 */
[----:B------:R-:W-:Y:S05]  /*3ad0*/  @P0 BRA `(.L_x_70) ;  /* 0x0000000000580947 */ /* 0x000fea0003800000 */
[----:B------:R-:W1:Y:S02]  /*3ae0*/  LDS R0, [UR4+0x18] ;  /* 0x00001804ff007984 */ /* 0x000e640008000800 */
[----:B-1----:R-:W-:-:S04]  /*3af0*/  LOP3.LUT R0, R0, UR5, RZ, 0xc0, !PT ;  /* 0x0000000500007c12 */ /* 0x002fc8000f8ec0ff */
[----:B------:R-:W-:-:S13]  /*3b00*/  ISETP.NE.AND P0, PT, R0, UR5, PT ;  /* 0x0000000500007c0c */ /* 0x000fda000bf05270 */
[----:B------:R-:W-:Y:S05]  /*3b10*/  @P0 BRA `(.L_x_71) ;  /* 0x00000000003c0947 */ /* 0x000fea0003800000 */
[----:B------:R-:W1:Y:S01]  /*3b20*/  S2R R2, SR_LANEID ;  /* 0x0000000000027919 */ /* 0x000e620000000000 */
[----:B------:R-:W-:Y:S01]  /*3b30*/  ULOP3.LUT UR8, URZ, UR8, URZ, 0x33, !UPT ;  /* 0x00000008ff087292 */ /* 0x000fe2000f8e33ff */
[----:B------:R-:W-:Y:S02]  /*3b40*/  VOTEU.ANY UR7, UPT, PT ;  /* 0x0000000000077886 */ /* 0x000fe400038e0100 */
[----:B------:R-:W-:-:S03]  /*3b50*/  UFLO.U32 UR7, UR7 ;  /* 0x00000007000772bd */ /* 0x000fc600080e0000 */
[----:B------:R-:W-:-:S04]  /*3b60*/  IMAD.U32 R0, RZ, RZ, UR8 ;  /* 0x00000008ff007e24 */ /* 0x000fc8000f8e00ff */
[----:B------:R2:W3:Y:S02]  /*3b70*/  REDUX UR6, R0 ;  /* 0x00000000000673c4 */ /* 0x0004e40000000000 */
[----:B------:R1:W-:Y:S02]  /*3b80*/  UTCATOMSWS.AND URZ, UR8 ;  /* 0x0000000800ff79e3 */ /* 0x0003e40008000000 */
[----:B-1----:R-:W-:Y:S02]  /*3b90*/  ISETP.EQ.U32.AND P0, PT, R2, UR7, PT ;  /* 0x0000000702007c0c */ /* 0x002fe4000bf02070 */
[----:B--2---:R-:W-:Y:S02]  /*3ba0*/  LOP3.LUT R0, RZ, UR5, RZ, 0x33, !PT ;  /* 0x00000005ff007c12 */ /* 0x004fe4000f8e33ff */
[----:B---3--:R-:W-:Y:S02]  /*3bb0*/  MOV R2, UR6 ;  /* 0x0000000600027c02 */ /* 0x008fe40008000f00 */
[----:B------:R-:W1:Y:S07]  /*3bc0*/  REDUX UR5, R0 ;  /* 0x00000000000573c4 */ /* 0x000e6e0000000000 */
[----:B------:R2:W-:Y:S01]  /*3bd0*/  @P0 ATOMS.AND RZ, [UR4+0x14], R2 ;  /* 0x00001402ffff098c */ /* 0x0005e2000a800004 */
[----:B-1----:R-:W-:-:S05]  /*3be0*/  IMAD.U32 R0, RZ, RZ, UR5 ;  /* 0x00000005ff007e24 */ /* 0x002fca000f8e00ff */
[----:B------:R2:W-:Y:S01]  /*3bf0*/  @P0 ATOMS.AND RZ, [UR4+0x18], R0 ;  /* 0x00001800ffff098c */ /* 0x0005e2000a800004 */
[----:B------:R-:W-:Y:S05]  /*3c00*/  BRA `(.L_x_72) ;  /* 0x0000000000147947 */ /* 0x000fea0003800000 */
.L_x_71:
[----:B------:R-:W-:Y:S02]  /*3c10*/  MOV R2, 0x3c30 ;  /* 0x00003c3000027802 */ /* 0x000fe40000000f00 */
[----:B----45:R-:W-:Y:S05]  /*3c20*/  CALL.REL.NOINC `($__internal_0_$__cuda_sm10x_tcgen05_guardrail_trap_col_being_dealloced_not_returned_by_alloc) ;  /* 0x0000006000a07944 */ /* 0x030fea0003c00000 */
[----:B------:R-:W-:Y:S05]  /*3c30*/  BRA `(.L_x_72) ;  /* 0x0000000000087947 */ /* 0x000fea0003800000 */
.L_x_70:
[----:B------:R-:W-:Y:S02]  /*3c40*/  MOV R2, 0x3c60 ;  /* 0x00003c6000027802 */ /* 0x000fe40000000f00 */
[----:B----45:R-:W-:Y:S05]  /*3c50*/  CALL.REL.NOINC `($__internal_2_$__cuda_sm10x_tcgen05_guardrail_trap_unallocated_columns_being_dealloced) ;  /* 0x0000006000ac7944 */ /* 0x030fea0003c00000 */
.L_x_72:
[----:B------:R-:W-:Y:S01]  /*3c60*/  NOP ;  /* 0x0000000000007918 */ /* 0x000fe20000000000 */
[----:B------:R-:W-:Y:S05]  /*3c70*/  EXIT ;  /* 0x000000000000794d */ /* 0x000fea0003800000 */
.L_x_54:
[----:B------:R-:W-:-:S09]  /*3c80*/  UISETP.NE.OR UP2, UPT, UR8, 0x3, !UP2 ;  /* 0x000000030800788c */ /* 0x000fd2000d745670 */
[----:B------:R-:W-:Y:S05]  /*3c90*/  BRA.U UP2, `(.L_x_73) ;  /* 0x0000001102087547 */ /* 0x000fea000b800000 */
[----:B------:R-:W1:Y:S01]  /*3ca0*/  LDC R0, c[0x0][0xb30] ;  /* 0x0002cc00ff007b82 */ /* 0x000e620000000800 */
[----:B------:R-:W2:Y:S01]  /*3cb0*/  LDCU.64 UR8, c[0x0][0x888] ;  /* 0x00011100ff0877ac */ /* 0x000ea20008000a00 */
[----:B------:R-:W-:Y:S02]  /*3cc0*/  HFMA2 R27, -RZ, RZ, 0, 0 ;  /* 0x00000000ff1b7431 */ /* 0x000fe400000001ff */
[----:B------:R-:W-:Y:S01]  /*3cd0*/  IMAD.MOV.U32 R29, RZ, RZ, 0x1 ;  /* 0x00000001ff1d7424 */ /* 0x000fe200078e00ff */
[----:B------:R-:W-:Y:S01]  /*3ce0*/  MOV R25, 0x2000 ;  /* 0x0000200000197802 */ /* 0x000fe20000000f00 */
[----:B------:R-:W4:Y:S01]  /*3cf0*/  LDCU.64 UR4, c[0x0][0x890] ;  /* 0x00011200ff0477ac */ /* 0x000f220008000a00 */
[----:B------:R-:W-:Y:S01]  /*3d00*/  IMAD.MOV.U32 R28, RZ, RZ, RZ ;  /* 0x000000ffff1c7224 */ /* 0x000fe200078e00ff */
[----:B------:R-:W3:Y:S01]  /*3d10*/  LDC R24, c[0x0][0x370] ;  /* 0x0000dc00ff187b82 */ /* 0x000ee20000000800 */
[----:B------:R-:W-:Y:S01]  /*3d20*/  UMOV UR7, 0x400 ;  /* 0x0000040000077882 */ /* 0x000fe20000000000 */
[----:B------:R-:W-:-:S02]  /*3d30*/  UPLOP3.LUT UP1, UPT, UPT, UPT, UPT, 0x40, 0x4 ;  /* 0x000000000004789c */ /* 0x000fc40003f2e870 */
[----:B------:R-:W-:-:S04]  /*3d40*/  ULEA UR7, UR37, UR7, 0x18 ;  /* 0x0000000725077291 */ /* 0x000fc8000f8ec0ff */
[----:B------:R-:W3:Y:S01]  /*3d50*/  LDC R3, c[0x0][0xb0c] ;  /* 0x0002c300ff037b82 */ /* 0x000ee20000000800 */
[----:B------:R-:W-:Y:S02]  /*3d60*/  UIADD3 UR13, UPT, UPT, UR7, 0xa8, URZ ;  /* 0x000000a8070d7890 */ /* 0x000fe4000fffe0ff */
[----:B--2---:R-:W-:Y:S02]  /*3d70*/  UISETP.NE.U32.AND UP2, UPT, UR8, URZ, UPT ;  /* 0x000000ff0800728c */ /* 0x004fe4000bf45070 */
[----:B------:R-:W-:Y:S02]  /*3d80*/  UIADD3 UR33, UPT, UPT, UR7, 0x90, URZ ;  /* 0x0000009007217890 */ /* 0x000fe4000fffe0ff */
[----:B----4-:R-:W-:Y:S01]  /*3d90*/  UISETP.NE.U32.AND UP3, UPT, UR4, URZ, UPT ;  /* 0x000000ff0400728c */ /* 0x010fe2000bf65070 */
[----:B------:R-:W2:Y:S01]  /*3da0*/  LDC R18, c[0x0][0xb20] ;  /* 0x0002c800ff127b82 */ /* 0x000ea20000000800 */
[----:B-1----:R-:W-:Y:S01]  /*3db0*/  ISETP.NE.AND P1, PT, R0, 0x1, PT ;  /* 0x000000010000780c */ /* 0x002fe20003f25270 */
[----:B------:R-:W-:-:S02]  /*3dc0*/  UISETP.NE.AND.EX UP2, UPT, UR9, URZ, UPT, UP2 ;  /* 0x000000ff0900728c */ /* 0x000fc4000bf45320 */
[----:B------:R-:W-:Y:S02]  /*3dd0*/  UIADD3 UR25, UPT, UPT, UR7, 0x98, URZ ;  /* 0x0000009807197890 */ /* 0x000fe4000fffe0ff */
[----:B------:R-:W-:Y:S02]  /*3de0*/  UIADD3 UR17, UPT, UPT, UR7, 0xa0, URZ ;  /* 0x000000a007117890 */ /* 0x000fe4000fffe0ff */
[----:B------:R-:W1:Y:S01]  /*3df0*/  LDC.64 R30, c[0x0][0x348] ;  /* 0x0000d200ff1e7b82 */ /* 0x000e620000000a00 */
[----:B------:R-:W-:Y:S02]  /*3e00*/  UPRMT UR13, UR37, 0x654, UR13 ;  /* 0x00000654250d7896 */ /* 0x000fe4000800000d */
[----:B------:R-:W-:-:S05]  /*3e10*/  UISETP.NE.AND.EX UP3, UPT, UR5, URZ, UPT, UP3 ;  /* 0x000000ff0500728c */ /* 0x000fca000bf65330 */
[----:B------:R-:W4:Y:S08]  /*3e20*/  LDC.64 R16, c[0x0][0xb10] ;  /* 0x0002c400ff107b82 */ /* 0x000f300000000a00 */
[----:B------:R-:W1:Y:S08]  /*3e30*/  LDC.64 R6, c[0x0][0xb18] ;  /* 0x0002c600ff067b82 */ /* 0x000e700000000a00 */
[----:B------:R-:W1:Y:S08]  /*3e40*/  LDC.64 R4, c[0x0][0xb28] ;  /* 0x0002ca00ff047b82 */ /* 0x000e700000000a00 */
[----:B--23--:R-:W1:Y:S02]  /*3e50*/  LDC R19, c[0x0][0x374] ;  /* 0x0000dd00ff137b82 */ /* 0x00ce640000000800 */
.L_x_84:
[C---:B------:R-:W-:Y:S02]  /*3e60*/  LEA R0, R28.reuse, UR7, 0x3 ;  /* 0x000000071c007c11 */ /* 0x040fe4000f8e18ff */
[----:B------:R-:W-:Y:S02]  /*3e70*/  SHF.L.U32 R2, R27, 0x1f, RZ ;  /* 0x0000001f1b027819 */ /* 0x000fe400000006ff */
[----:B------:R-:W-:Y:S02]  /*3e80*/  LEA R20, R28, UR7, 0x4 ;  /* 0x000000071c147c11 */ /* 0x000fe4000f8e20ff */
[----:B--2---:R-:W2:Y:S02]  /*3e90*/  SYNCS.PHASECHK.TRANS64.TRYWAIT P0, [R0+URZ+0xe0], R2 ;  /* 0x0000e002000075a7 */ /* 0x004ea400080011ff */
[----:B--2---:R-:W-:Y:S05]  /*3ea0*/  @!P0 BRA `(.L_x_74) ;  /* 0x0000005800b08947 */ /* 0x004fea0003800000 */
.L_x_174:
[----:B------:R-:W-:Y:S01]  /*3eb0*/  ISETP.GE.AND P0, PT, R40, 0x1, PT ;  /* 0x000000012800780c */ /* 0x000fe20003f06270 */
[----:B------:R-:W3:Y:S01]  /*3ec0*/  LDS.128 R20, [R20+0x170] ;  /* 0x0001700014147984 */ /* 0x000ee20000000c00 */
[----:B--2---:R-:W-:Y:S01]  /*3ed0*/  VIADD R0, R0, 0xf0 ;  /* 0x000000f000007836 */ /* 0x004fe20000000000 */
[----:B------:R-:W-:Y:S01]  /*3ee0*/  @!PT LDS RZ, [RZ] ;  /* 0x00000000fffff984 */ /* 0x000fe20000000800 */
[----:B------:R-:W-:Y:S01]  /*3ef0*/  @!PT LDS RZ, [RZ] ;  /* 0x00000000fffff984 */ /* 0x000fe20000000800 */
[----:B------:R-:W-:Y:S01]  /*3f00*/  @!PT LDS RZ, [RZ] ;  /* 0x00000000fffff984 */ /* 0x000fe20000000800 */
[----:B------:R-:W-:Y:S01]  /*3f10*/  @!PT LDS RZ, [RZ] ;  /* 0x00000000fffff984 */ /* 0x000fe20000000800 */
[----:B------:R2:W-:Y:S06]  /*3f20*/  MEMBAR.ALL.CTA ;  /* 0x0000000000007992 */ /* 0x0005ec0000008000 */
[----:B--2---:R-:W2:Y:S01]  /*3f30*/  FENCE.VIEW.ASYNC.S ;  /* 0x00000000000073c6 */ /* 0x004ea20000000000 */
[----:B------:R-:W-:Y:S04]  /*3f40*/  PRMT R0, RZ, 0x654, R0 ;  /* 0x00000654ff007816 */ /* 0x000fe80000000000 */
[----:B--2---:R2:W-:Y:S01]  /*3f50*/  SYNCS.ARRIVE.TRANS64.RED.A1T0 RZ, [R0+URZ], RZ ;  /* 0x000000ff00ff79a7 */ /* 0x0045e200081004ff */
[----:B---3--:R-:W-:Y:S11]  /*3f60*/  LOP3.LUT P3, RZ, R22, 0x1, RZ, 0xc0, !PT ;  /* 0x0000000116ff7812 */ /* 0x008ff6000786c0ff */
[----:B------:R-:W-:Y:S02]  /*3f70*/  @!UPT UIADD3 URZ, UPT, UPT, URZ, URZ, URZ ;  /* 0x000000fffffff290 */ /* 0x000fe4000fffe0ff */
[----:B------:R-:W-:Y:S02]  /*3f80*/  @P3 MOV R11, R20 ;  /* 0x00000014000b3202 */ /* 0x000fe40000000f00 */
[----:B------:R-:W-:Y:S01]  /*3f90*/  @P3 LOP3.LUT R10, R21, 0xffff, RZ, 0xc0, !PT ;  /* 0x0000ffff150a3812 */ /* 0x000fe200078ec0ff */
[----:B--2---:R-:W-:Y:S06]  /*3fa0*/  @!P0 BRA `(.L_x_75) ;  /* 0x0000000000a48947 */ /* 0x004fec0003800000 */
[-C--:B-1----:R-:W-:Y:S01]  /*3fb0*/  IMAD.HI.U32 R0, R19, R7.reuse, RZ ;  /* 0x0000000713007227 */ /* 0x082fe200078e00ff */
[----:B------:R-:W-:Y:S02]  /*3fc0*/  ISETP.NE.AND P0, PT, R6, 0x1, PT ;  /* 0x000000010600780c */ /* 0x000fe40003f05270 */
[----:B------:R-:W-:Y:S01]  /*3fd0*/  ISETP.NE.AND P2, PT, R40, 0x1, PT ;  /* 0x000000012800780c */ /* 0x000fe20003f45270 */
[----:B----4-:R-:W-:Y:S01]  /*3fe0*/  IMAD.HI.U32 R9, R24, R16, RZ ;  /* 0x0000001018097227 */ /* 0x010fe200078e00ff */
[----:B------:R-:W-:Y:S02]  /*3ff0*/  SHF.R.U32.HI R0, RZ, R18, R0 ;  /* 0x00000012ff007219 */ /* 0x000fe40000011600 */
[----:B------:R-:W-:Y:S01]  /*4000*/  ISETP.NE.AND P4, PT, R3, 0x1, PT ;  /* 0x000000010300780c */ /* 0x000fe20003f85270 */
[----:B------:R-:W-:Y:S01]  /*4010*/  IMAD.HI.U32 R13, R10, R7, RZ ;  /* 0x000000070a0d7227 */ /* 0x000fe200078e00ff */
[----:B------:R-:W-:Y:S02]  /*4020*/  SHF.R.U32.HI R9, RZ, R17, R9 ;  /* 0x00000011ff097219 */ /* 0x000fe40000011609 */
[----:B------:R-:W-:Y:S01]  /*4030*/  SEL R0, R19, R0, !P0 ;  /* 0x0000000013007207 */ /* 0x000fe20004000000 */
[----:B------:R-:W-:Y:S01]  /*4040*/  IMAD.HI.U32 R12, R11, R16, RZ ;  /* 0x000000100b0c7227 */ /* 0x000fe200078e00ff */
[----:B------:R-:W-:Y:S03]  /*4050*/  SEL R9, R24, R9, !P4 ;  /* 0x0000000918097207 */ /* 0x000fe60006000000 */
[-C--:B------:R-:W-:Y:S01]  /*4060*/  IMAD.HI.U32 R8, R0, R4.reuse, RZ ;  /* 0x0000000400087227 */ /* 0x080fe200078e00ff */
[----:B------:R-:W-:Y:S03]  /*4070*/  SHF.R.U32.HI R12, RZ, R17, R12 ;  /* 0x00000011ff0c7219 */ /* 0x000fe6000001160c */
[----:B------:R-:W-:Y:S01]  /*4080*/  IMAD.HI.U32 R2, R9, R4, RZ ;  /* 0x0000000409027227 */ /* 0x000fe200078e00ff */
[-C--:B------:R-:W-:Y:S02]  /*4090*/  @P2 SHF.R.U32.HI R0, RZ, R5.reuse, R8 ;  /* 0x00000005ff002219 */ /* 0x080fe40000011608 */
[----:B------:R-:W-:Y:S02]  /*40a0*/  SHF.R.U32.HI R8, RZ, R18, R13 ;  /* 0x00000012ff087219 */ /* 0x000fe4000001160d */
[----:B------:R-:W-:Y:S01]  /*40b0*/  @P2 SHF.R.U32.HI R9, RZ, R5, R2 ;  /* 0x00000005ff092219 */ /* 0x000fe20000011602 */
[----:B------:R-:W-:Y:S01]  /*40c0*/  IMAD R0, R40, R0, RZ ;  /* 0x0000000028007224 */ /* 0x000fe200078e02ff */
[----:B------:R-:W-:Y:S02]  /*40d0*/  SEL R8, R10, R8, !P0 ;  /* 0x000000080a087207 */ /* 0x000fe40004000000 */
[----:B------:R-:W-:Y:S01]  /*40e0*/  SEL R2, R11, R12, !P4 ;  /* 0x0000000c0b027207 */ /* 0x000fe20006000000 */
[----:B------:R-:W-:Y:S01]  /*40f0*/  IMAD R12, R40, R9, RZ ;  /* 0x00000009280c7224 */ /* 0x000fe200078e02ff */
[C---:B------:R-:W-:Y:S01]  /*4100*/  ISETP.GE.AND P0, PT, R8.reuse, R0, PT ;  /* 0x000000000800720c */ /* 0x040fe20003f06270 */
[----:B------:R-:W-:Y:S03]  /*4110*/  IMAD.HI.U32 R0, R8, R4, RZ ;  /* 0x0000000408007227 */ /* 0x000fe600078e00ff */
[----:B------:R-:W-:Y:S02]  /*4120*/  ISETP.GE.OR P0, PT, R2, R12, P0 ;  /* 0x0000000c0200720c */ /* 0x000fe40000706670 */
[-C--:B------:R-:W-:Y:S04]  /*4130*/  SHF.R.U32.HI R0, RZ, R5.reuse, R0 ;  /* 0x00000005ff007219 */ /* 0x080fe80000011600 */
[----:B------:R-:W-:Y:S05]  /*4140*/  SEL R13, R8, R0, !P2 ;  /* 0x00000000080d7207 */ /* 0x000fea0005000000 */
[----:B------:R-:W-:Y:S02]  /*4150*/  IMAD.MOV R12, RZ, RZ, -R13 ;  /* 0x000000ffff0c7224 */ /* 0x000fe400078e0a0d */
[----:B------:R-:W-:Y:S04]  /*4160*/  @!P0 IMAD.HI.U32 R0, R2, R4, RZ ;  /* 0x0000000402008227 */ /* 0x000fe800078e00ff */
[----:B------:R-:W-:Y:S01]  /*4170*/  IMAD R12, R40, R12, R8 ;  /* 0x0000000c280c7224 */ /* 0x000fe200078e0208 */
[----:B------:R-:W-:Y:S04]  /*4180*/  @!P0 SHF.R.U32.HI R0, RZ, R5, R0 ;  /* 0x00000005ff008219 */ /* 0x000fe80000011600 */
[----:B------:R-:W-:Y:S04]  /*4190*/  @!P0 SEL R0, R2, R0, !P2 ;  /* 0x0000000002008207 */ /* 0x000fe80005000000 */
[----:B------:R-:W-:Y:S01]  /*41a0*/  @!P0 IADD3 R13, PT, PT, R13, -R0, RZ ;  /* 0x800000000d0d8210 */ /* 0x000fe20007ffe0ff */
[----:B------:R-:W-:Y:S01]  /*41b0*/  @!P0 IMAD R0, R9, R12, R0 ;  /* 0x0000000c09008224 */ /* 0x000fe200078e0200 */
[----:B------:R-:W-:Y:S01]  /*41c0*/  IADD3 R9, PT, PT, -R8, RZ, RZ ;  /* 0x000000ff08097210 */ /* 0x000fe20007ffe1ff */
[--C-:B------:R-:W-:Y:S02]  /*41d0*/  IMAD.MOV R12, RZ, RZ, -R2.reuse ;  /* 0x000000ffff0c7224 */ /* 0x100fe400078e0a02 */
[----:B------:R-:W-:Y:S02]  /*41e0*/  @!P0 IMAD R8, R13, R40, R2 ;  /* 0x000000280d088224 */ /* 0x000fe400078e0202 */
[----:B------:R-:W-:Y:S02]  /*41f0*/  @!P0 IMAD.MOV.U32 R2, RZ, RZ, R0 ;  /* 0x000000ffff028224 */ /* 0x000fe400078e0000 */
[----:B------:R-:W-:Y:S02]  /*4200*/  IMAD R11, R3, R12, R11 ;  /* 0x0000000c030b7224 */ /* 0x000fe400078e020b */
[----:B------:R-:W-:Y:S02]  /*4210*/  IMAD R10, R6, R9, R10 ;  /* 0x00000009060a7224 */ /* 0x000fe400078e020a */
[----:B------:R-:W-:Y:S02]  /*4220*/  IMAD R11, R2, R3, R11 ;  /* 0x00000003020b7224 */ /* 0x000fe400078e020b */
[----:B------:R-:W-:Y:S02]  /*4230*/  IMAD R10, R8, R6, R10 ;  /* 0x00000006080a7224 */ /* 0x000fe400078e020a */
.L_x_75:
[----:B------:R-:W-:Y:S05]  /*4240*/  BRA.U UP1, `(.L_x_76) ;  /* 0x0000000101107547 */ /* 0x000fea000b800000 */
[----:B------:R-:W-:Y:S04]  /*4250*/  MOV R2, UR6 ;  /* 0x0000000600027c02 */ /* 0x000fe80008000f00 */
[----:B------:R-:W-:Y:S04]  /*4260*/  SHF.L.U32 R2, R2, 0x1f, RZ ;  /* 0x0000001f02027819 */ /* 0x000fe800000006ff */
[----:B------:R-:W2:Y:S02]  /*4270*/  SYNCS.PHASECHK.TRANS64.TRYWAIT P0, [UR7+0xd8], R2 ;  /* 0x0000d802ff0075a7 */ /* 0x000ea40008001107 */
[----:B--2---:R-:W-:Y:S05]  /*4280*/  @!P0 BRA `(.L_x_77) ;  /* 0x0000005400cc8947 */ /* 0x004fea0003800000 */
.L_x_76:
[----:B------:R-:W-:Y:S02]  /*4290*/  R2UR UR35, R15 ;  /* 0x000000000f2372ca */ /* 0x000fe400000e0000 */
[----:B------:R-:W-:Y:S02]  /*42a0*/  R2UR UR34, R14 ;  /* 0x000000000e2272ca */ /* 0x000fe400000e0000 */
[----:B------:R-:W-:Y:S02]  /*42b0*/  ISETP.NE.U32.AND P2, PT, RZ, UR4, PT ;  /* 0x00000004ff007c0c */ /* 0x000fe4000bf45070 */
[----:B------:R-:W-:Y:S02]  /*42c0*/  SHF.L.U32 R14, R29, 0x1f, RZ ;  /* 0x0000001f1d0e7819 */ /* 0x000fe400000006ff */
[----:B------:R-:W-:Y:S05]  /*42d0*/  ISETP.NE.AND.EX P2, PT, RZ, UR5, PT, P2 ;  /* 0x00000005ff007c0c */ /* 0x000fea000bf45320 */
[----:B------:R-:W-:Y:S02]  /*42e0*/  USHF.L.U32 UR35, UR35, 0x6, URZ ;  /* 0x0000000623237899 */ /* 0x000fe400080006ff */
[----:B------:R-:W-:Y:S01]  /*42f0*/  USHF.L.U32 UR34, UR34, 0x8, URZ ;  /* 0x0000000822227899 */ /* 0x000fe200080006ff */
[----:B------:R-:W-:Y:S11]  /*4300*/  BRA.U !UP3, `(.L_x_78) ;  /* 0x000000010b347547 */ /* 0x000ff6000b800000 */
[----:B------:R-:W-:Y:S01]  /*4310*/  UPLOP3.LUT UP0, UPT, UPT, UPT, UP2, 0x80, 0x8 ;  /* 0x000000000008789c */ /* 0x000fe20003f0f020 */
[----:B--2---:R-:W-:Y:S02]  /*4320*/  HFMA2 R0, -RZ, RZ, 0, 5.9604644775390625e-08 ;  /* 0x00000001ff007431 */ /* 0x004fe400000001ff */
[----:B------:R-:W-:Y:S03]  /*4330*/  IMAD.MOV.U32 R88, RZ, RZ, 0x1 ;  /* 0x00000001ff587424 */ /* 0x000fe600078e00ff */
[----:B------:R-:W-:Y:S05]  /*4340*/  PLOP3.LUT P0, PT, PT, PT, UP0, 0x80, 0x8 ;  /* 0x000000000008781c */ /* 0x000fea0003f0f008 */
[----:B------:R-:W2:Y:S01]  /*4350*/  @UP0 LDCU.64 UR10, c[0x0][0x888] ;  /* 0x00011100ff0a07ac */ /* 0x000ea20008000a00 */
[----:B------:R-:W-:Y:S07]  /*4360*/  @UP0 UIMAD UR8, UR36, UR4, URZ ;  /* 0x00000004240802a4 */ /* 0x000fee000f8e02ff */
[----:B------:R-:W-:Y:S01]  /*4370*/  @!P0 PRMT R88, R0, 0x7610, R88 ;  /* 0x0000761000588816 */ /* 0x000fe20000000058 */
[----:B--2---:R-:W-:Y:S03]  /*4380*/  @UP0 UIMAD.WIDE UR10, UR8, 0x4, UR10 ;  /* 0x00000004080a08a5 */ /* 0x004fe6000f8e020a */
[----:B------:R-:W2:Y:S03]  /*4390*/  @!UP0 LDCU UR8, c[0x0][0x880] ;  /* 0x00011000ff0887ac */ /* 0x000ea60008000800 */
[----:B------:R-:W-:Y:S01]  /*43a0*/  IMAD.U32 R8, RZ, RZ, UR10 ;  /* 0x0000000aff087e24 */ /* 0x000fe2000f8e00ff */
[----:B------:R-:W-:Y:S05]  /*43b0*/  MOV R9, UR11 ;  /* 0x0000000b00097c02 */ /* 0x000fea0008000f00 */
[----:B-----5:R3:W5:Y:S02]  /*43c0*/  @P0 LDG.E R49, desc[UR46][R8.64] ;  /* 0x0000002e08310981 */ /* 0x020764000c1e1900 */
[----:B--23--:R-:W-:Y:S07]  /*43d0*/  @!P0 IMAD.U32 R49, RZ, RZ, UR8 ;  /* 0x00000008ff318e24 */ /* 0x00cfee000f8e00ff */
.L_x_78:
[----:B-----5:R-:W-:Y:S01]  /*43e0*/  @!P2 FSETP.EQ.AND P0, PT, R49, RZ, PT ;  /* 0x000000ff3100a20b */ /* 0x020fe20003f02000 */
[----:B------:R-:W-:Y:S01]  /*43f0*/  @!UPT UIADD3 URZ, UPT, UPT, URZ, URZ, URZ ;  /* 0x000000fffffff290 */ /* 0x000fe2000fffe0ff */
[----:B------:R-:W-:Y:S11]  /*4400*/  @!P2 BRA `(.L_x_79) ;  /* 0x000000000014a947 */ /* 0x000ff60003800000 */
[----:B------:R-:W-:Y:S02]  /*4410*/  LOP3.LUT P2, RZ, R88, 0xff, RZ, 0xc0, !PT ;  /* 0x000000ff58ff7812 */ /* 0x000fe4000784c0ff */
[----:B------:R-:W-:Y:S04]  /*4420*/  PLOP3.LUT P0, PT, PT, PT, UP0, 0x80, 0x8 ;  /* 0x000000000008781c */ /* 0x000fe80003f0f008 */
[----:B------:R-:W-:Y:S07]  /*4430*/  PLOP3.LUT P0, PT, P0, PT, PT, 0x8, 0x80 ;  /* 0x000000000080781c */ /* 0x000fee000070e170 */
[----:B------:R-:W-:Y:S11]  /*4440*/  @P2 FSETP.EQ.AND P0, PT, R49, RZ, PT ;  /* 0x000000ff3100220b */ /* 0x000ff60003f02000 */
[----:B------:R-:W-:Y:S02]  /*4450*/  @!UPT UIADD3 URZ, UPT, UPT, URZ, URZ, URZ ;  /* 0x000000fffffff290 */ /* 0x000fe4000fffe0ff */
.L_x_79:
[----:B------:R-:W3:Y:S01]  /*4460*/  SYNCS.PHASECHK.TRANS64.TRYWAIT P2, [UR7+0xb0], R14 ;  /* 0x0000b00eff0075a7 */ /* 0x000ee20008041107 */
[----:B------:R-:W-:Y:S04]  /*4470*/  ELECT P4, URZ, PT ;  /* 0x0000000000ff782f */ /* 0x000fe80003880000 */
[----:B------:R-:W-:Y:S11]  /*4480*/  PLOP3.LUT P4, PT, P0, P4, PT, 0xf2, 0x2f ;  /* 0x00000000002f781c */ /* 0x000ff60000789e72 */
[----:B------:R-:W-:Y:S02]  /*4490*/  @!UPT UIADD3 URZ, UPT, UPT, URZ, URZ, URZ ;  /* 0x000000fffffff290 */ /* 0x000fe4000fffe0ff */
[----:B-1----:R-:W-:Y:S05]  /*44a0*/  @!P4 IADD3 R8, P0, PT, R30, 0x580, RZ ;  /* 0x000005801e08c810 */ /* 0x002fea0007f1e0ff */
[----:B--2---:R-:W-:Y:S01]  /*44b0*/  @!P4 IMAD.X R2, RZ, RZ, R31, P0 ;  /* 0x000000ffff02c224 */ /* 0x004fe200000e061f */
[----:B---3--:R-:W-:Y:S07]  /*44c0*/  @!P2 BRA `(.L_x_80) ;  /* 0x000000540054a947 */ /* 0x008fee0003800000 */
.L_x_177:
[----:B------:R-:W-:Y:S01]  /*44d0*/  @!P4 R2UR UR8, R2 ;  /* 0x000000000208c2ca */ /* 0x000fe200000e0000 */
[----:B------:R-:W-:Y:S01]  /*44e0*/  VOTEU.ALL UP1, P4 ;  /* 0x0000000000ff7886 */ /* 0x000fe20002020000 */
[----:B------:R-:W-:Y:S01]  /*44f0*/  @!P4 R2UR UR9, R8 ;  /* 0x000000000809c2ca */ /* 0x000fe200000e0000 */
[----:B-1----:R-:W-:Y:S01]  /*4500*/  @!P4 IMAD.MOV.U32 R0, RZ, RZ, 0x2000 ;  /* 0x00002000ff00c424 */ /* 0x002fe200078e00ff */
[----:B------:R-:W-:Y:S01]  /*4510*/  UMOV UR10, 0x0 ;  /* 0x00000000000a7882 */ /* 0x000fe20000000000 */
[----:B------:R-:W-:Y:S01]  /*4520*/  UMOV UR11, 0x10000000 ;  /* 0x10000000000b7882 */ /* 0x000fe20000000000 */
[----:B------:R-:W-:Y:S01]  /*4530*/  @!UP1 UIADD3 UR32, UPT, UPT, UR7, 0x400, URZ ;  /* 0x0000040007209890 */ /* 0x000fe2000fffe0ff */
[----:B------:R-:W-:Y:S06]  /*4540*/  VOTEU.ALL UP1, P4 ;  /* 0x0000000000ff7886 */ /* 0x000fec0002020000 */
[----:B------:R-:W-:Y:S01]  /*4550*/  IMAD.U32 R9, RZ, RZ, UR8 ;  /* 0x00000008ff097e24 */ /* 0x000fe2000f8e00ff */
[----:B------:R-:W-:Y:S01]  /*4560*/  UPRMT UR8, UR37, 0x654, UR33 ;  /* 0x0000065425087896 */ /* 0x000fe20008000021 */
[----:B------:R-:W-:Y:S03]  /*4570*/  IMAD.U32 R8, RZ, RZ, UR9 ;  /* 0x00000009ff087e24 */ /* 0x000fe6000f8e00ff */
[----:B------:R-:W-:Y:S02]  /*4580*/  @!P4 R2UR UR15, R9 ;  /* 0x00000000090fc2ca */ /* 0x000fe400000e0000 */
[----:B------:R-:W-:Y:S02]  /*4590*/  @!P4 R2UR UR14, R8 ;  /* 0x00000000080ec2ca */ /* 0x000fe400000e0000 */
[----:B------:R-:W-:Y:S05]  /*45a0*/  @!P4 IADD3 R8, P0, PT, R30, 0x580, RZ ;  /* 0x000005801e08c810 */ /* 0x000fea0007f1e0ff */
[----:B------:R-:W-:Y:S06]  /*45b0*/  @!P4 IMAD.X R2, RZ, RZ, R31, P0 ;  /* 0x000000ffff02c224 */ /* 0x000fec00000e061f */
[----:B------:R1:W-:Y:S01]  /*45c0*/  @!UP1 UTMALDG.3D [UR32], [UR14], desc[UR10] ;  /* 0x00000a200e0095b4 */ /* 0x0003e20008011000 */
[----:B------:R1:W-:Y:S01]  /*45d0*/  @!P4 SYNCS.ARRIVE.TRANS64.RED.A0TR RZ, [UR7+0x90], R0 ;  /* 0x00009000ffffc9a7 */ /* 0x0003e20008300407 */
[----:B------:R-:W-:Y:S01]  /*45e0*/  SYNCS.ARRIVE.TRANS64.RED.A1T0 RZ, [UR8], RZ ;  /* 0x000000ffffff79a7 */ /* 0x000fe20008100408 */
[----:B------:R-:W2:Y:S02]  /*45f0*/  SYNCS.PHASECHK.TRANS64.TRYWAIT P2, [UR7+0xb8], R14 ;  /* 0x0000b80eff0075a7 */ /* 0x000ea40008041107 */
[----:B-12---:R-:W-:Y:S05]  /*4600*/  @!P2 BRA `(.L_x_81) ;  /* 0x00000054001ca947 */ /* 0x006fea0003800000 */
.L_x_179:
[----:B------:R-:W-:Y:S01]  /*4610*/  @!P4 R2UR UR8, R2 ;  /* 0x000000000208c2ca */ /* 0x000fe200000e0000 */
[----:B------:R-:W-:Y:S01]  /*4620*/  VOTEU.ALL UP1, P4 ;  /* 0x0000000000ff7886 */ /* 0x000fe20002020000 */
[----:B------:R-:W-:Y:S01]  /*4630*/  @!P4 R2UR UR9, R8 ;  /* 0x000000000809c2ca */ /* 0x000fe200000e0000 */
[----:B-1----:R-:W-:Y:S01]  /*4640*/  @!P4 IMAD.MOV.U32 R0, RZ, RZ, 0x2000 ;  /* 0x00002000ff00c424 */ /* 0x002fe200078e00ff */
[----:B------:R-:W-:Y:S01]  /*4650*/  UMOV UR10, 0x0 ;  /* 0x00000000000a7882 */ /* 0x000fe20000000000 */
[----:B------:R-:W-:Y:S01]  /*4660*/  UMOV UR11, 0x10000000 ;  /* 0x10000000000b7882 */ /* 0x000fe20000000000 */
[----:B------:R-:W-:Y:S02]  /*4670*/  @!UP1 UIADD3 UR26, UPT, UPT, UR34, 0x40, URZ ;  /* 0x00000040221a9890 */ /* 0x000fe4000fffe0ff */
[----:B------:R-:W-:Y:S01]  /*4680*/  @!UP1 UIADD3 UR24, UPT, UPT, UR7, 0x2400, URZ ;  /* 0x0000240007189890 */ /* 0x000fe2000fffe0ff */
[----:B------:R-:W-:Y:S01]  /*4690*/  VOTEU.ALL UP1, P4 ;  /* 0x0000000000ff7886 */ /* 0x000fe20002020000 */
[----:B------:R-:W-:Y:S01]  /*46a0*/  UMOV UR27, UR35 ;  /* 0x00000023001b7c82 */ /* 0x000fe20008000000 */
[----:B------:R-:W-:Y:S02]  /*46b0*/  UMOV UR28, UR36 ;  /* 0x00000024001c7c82 */ /* 0x000fe40008000000 */
        /* <DEDUP_REMOVED lines=12> */
.L_x_181:
[----:B------:R-:W2:Y:S01]  /*4780*/  LDC.64 R12, c[0x0][0xb18] ;  /* 0x0002c600ff0c7b82 */ /* 0x000ea20000000a00 */
[----:B------:R-:W-:Y:S01]  /*4790*/  @!P4 R2UR UR8, R2 ;  /* 0x000000000208c2ca */ /* 0x000fe200000e0000 */
[----:B------:R-:W-:Y:S01]  /*47a0*/  VOTEU.ALL UP1, P4 ;  /* 0x0000000000ff7886 */ /* 0x000fe20002020000 */
[----:B------:R-:W-:Y:S01]  /*47b0*/  @!P4 R2UR UR9, R8 ;  /* 0x000000000809c2ca */ /* 0x000fe200000e0000 */
[----:B-1----:R-:W-:Y:S01]  /*47c0*/  @!P4 IMAD.MOV.U32 R0, RZ, RZ, 0x2000 ;  /* 0x00002000ff00c424 */ /* 0x002fe200078e00ff */
[----:B------:R-:W-:Y:S03]  /*47d0*/  UMOV UR10, 0x0 ;  /* 0x00000000000a7882 */ /* 0x000fe60000000000 */
[----:B------:R-:W1:Y:S01]  /*47e0*/  @!P1 LDC R2, c[0x0][0xb0c] ;  /* 0x0002c300ff029b82 */ /* 0x000e620000000800 */
[----:B------:R-:W-:Y:S01]  /*47f0*/  @!UP1 UIADD3 UR18, UPT, UPT, UR34, 0x80, URZ ;  /* 0x0000008022129890 */ /* 0x000fe2000fffe0ff */
[----:B------:R-:W-:Y:S01]  /*4800*/  @P3 SHF.R.U32.HI R26, RZ, 0x10, R21 ;  /* 0x00000010ff1a3819 */ /* 0x000fe20000011615 */
[----:B------:R-:W-:Y:S01]  /*4810*/  @!UP1 UIADD3 UR16, UPT, UPT, UR7, 0x4400, URZ ;  /* 0x0000440007109890 */ /* 0x000fe2000fffe0ff */
[----:B------:R-:W-:Y:S01]  /*4820*/  VIADD R28, R28, 0x1 ;  /* 0x000000011c1c7836 */ /* 0x000fe20000000000 */
[----:B------:R-:W-:Y:S01]  /*4830*/  VOTEU.ALL UP1, P4 ;  /* 0x0000000000ff7886 */ /* 0x000fe20002020000 */
[----:B------:R-:W-:Y:S01]  /*4840*/  UMOV UR11, 0x10000000 ;  /* 0x10000000000b7882 */ /* 0x000fe20000000000 */
[----:B------:R-:W-:Y:S01]  /*4850*/  UMOV UR19, UR35 ;  /* 0x0000002300137c82 */ /* 0x000fe20008000000 */
[----:B------:R-:W-:Y:S01]  /*4860*/  IMAD.U32 R9, RZ, RZ, UR8 ;  /* 0x00000008ff097e24 */ /* 0x000fe2000f8e00ff */
[----:B------:R-:W-:Y:S01]  /*4870*/  UMOV UR20, UR36 ;  /* 0x0000002400147c82 */ /* 0x000fe20008000000 */
[----:B------:R-:W-:Y:S01]  /*4880*/  IMAD.U32 R8, RZ, RZ, UR9 ;  /* 0x00000009ff087e24 */ /* 0x000fe2000f8e00ff */
[----:B------:R-:W-:Y:S02]  /*4890*/  UPRMT UR8, UR37, 0x654, UR17 ;  /* 0x0000065425087896 */ /* 0x000fe40008000011 */
[----:B------:R-:W-:Y:S02]  /*48a0*/  @!P4 R2UR UR15, R9 ;  /* 0x00000000090fc2ca */ /* 0x000fe400000e0000 */
[----:B------:R-:W-:Y:S02]  /*48b0*/  @!P4 R2UR UR14, R8 ;  /* 0x00000000080ec2ca */ /* 0x000fe400000e0000 */
[----:B------:R-:W3:Y:S11]  /*48c0*/  LDC.64 R8, c[0x0][0xb10] ;  /* 0x0002c400ff087b82 */ /* 0x000ef60000000a00 */
[----:B------:R1:W-:Y:S01]  /*48d0*/  @!UP1 UTMALDG.3D [UR16], [UR14], desc[UR10] ;  /* 0x00000a100e0095b4 */ /* 0x0003e20008011000 */
[----:B------:R5:W-:Y:S01]  /*48e0*/  @!P4 SYNCS.ARRIVE.TRANS64.RED.A0TR RZ, [UR7+0xa0], R0 ;  /* 0x0000a000ffffc9a7 */ /* 0x000be20008300407 */
[C---:B---3--:R-:W-:Y:S01]  /*48f0*/  @!P1 IMAD.HI.U32 R8, R11.reuse, R8, RZ ;  /* 0x000000080b089227 */ /* 0x048fe200078e00ff */
[----:B--2---:R-:W-:Y:S02]  /*4900*/  @!P1 ISETP.NE.AND P0, PT, R12, 0x1, PT ;  /* 0x000000010c00980c */ /* 0x004fe40003f05270 */
[----:B-1----:R-:W-:Y:S01]  /*4910*/  @!P1 ISETP.NE.AND P2, PT, R2, 0x1, PT ;  /* 0x000000010200980c */ /* 0x002fe20003f45270 */
[----:B------:R-:W-:Y:S01]  /*4920*/  SYNCS.ARRIVE.TRANS64.RED.A1T0 RZ, [UR8], RZ ;  /* 0x000000ffffff79a7 */ /* 0x000fe20008100408 */
[C---:B------:R-:W-:Y:S01]  /*4930*/  @!P1 IMAD.HI.U32 R13, R10.reuse, R13, RZ ;  /* 0x0000000d0a0d9227 */ /* 0x040fe200078e00ff */
[----:B------:R-:W-:Y:S04]  /*4940*/  @!P1 SHF.R.U32.HI R8, RZ, R9, R8 ;  /* 0x00000009ff089219 */ /* 0x000fe80000011608 */
[----:B------:R-:W-:Y:S01]  /*4950*/  @!P1 SEL R8, R11, R8, !P2 ;  /* 0x000000080b089207 */ /* 0x000fe20005000000 */
[----:B------:R-:W1:Y:S01]  /*4960*/  SYNCS.PHASECHK.TRANS64.TRYWAIT P5, [UR7+0xc8], R14 ;  /* 0x0000c80eff0075a7 */ /* 0x000e6200080a1107 */
[----:B-----5:R-:W2:Y:S02]  /*4970*/  @!P1 LDC R0, c[0x0][0xb20] ;  /* 0x0002c800ff009b82 */ /* 0x020ea40000000800 */
[----:B--2---:R-:W-:Y:S04]  /*4980*/  @!P1 SHF.R.U32.HI R0, RZ, R0, R13 ;  /* 0x00000000ff009219 */ /* 0x004fe8000001160d */
[----:B------:R-:W-:Y:S05]  /*4990*/  @!P1 SEL R9, R10, R0, !P0 ;  /* 0x000000000a099207 */ /* 0x000fea0004000000 */
[----:B------:R-:W-:Y:S02]  /*49a0*/  @!P1 IMAD.IADD R0, R9, 0x1, -R8 ;  /* 0x0000000109009824 */ /* 0x000fe400078e0a08 */
[----:B------:R-:W-:Y:S02]  /*49b0*/  @!P1 IMAD.IADD R8, R8, 0x1, -R9 ;  /* 0x0000000108089824 */ /* 0x000fe400078e0a09 */
[----:B------:R-:W-:Y:S02]  /*49c0*/  @!P1 IMAD R11, R0, R2, R11 ;  /* 0x00000002000b9224 */ /* 0x000fe400078e020b */
[----:B------:R-:W-:Y:S01]  /*49d0*/  @!P1 IMAD R10, R8, R12, R10 ;  /* 0x0000000c080a9224 */ /* 0x000fe200078e020a */
[----:B-1----:R-:W-:Y:S06]  /*49e0*/  @!P5 BRA `(.L_x_83) ;  /* 0x000000500054d947 */ /* 0x002fec0003800000 */
.L_x_183:
[----:B------:R-:W-:Y:S01]  /*49f0*/  @!P4 IADD3 R2, P0, PT, R30, 0x580, RZ ;  /* 0x000005801e02c810 */ /* 0x000fe20007f1e0ff */
[----:B------:R-:W-:Y:S01]  /*4a00*/  VOTEU.ALL UP1, P4 ;  /* 0x0000000000ff7886 */ /* 0x000fe20002020000 */
[----:B------:R-:W-:Y:S01]  /*4a10*/  UMOV UR18, 0x0 ;  /* 0x0000000000127882 */ /* 0x000fe20000000000 */
[----:B------:R-:W-:Y:S01]  /*4a20*/  UMOV UR19, 0x10000000 ;  /* 0x1000000000137882 */ /* 0x000fe20000000000 */
[----:B------:R-:W-:Y:S01]  /*4a30*/  @!P4 R2UR UR9, R2 ;  /* 0x000000000209c2ca */ /* 0x000fe200000e0000 */
[----:B-1----:R-:W-:Y:S01]  /*4a40*/  @!P4 IMAD.X R0, RZ, RZ, R31, P0 ;  /* 0x000000ffff00c224 */ /* 0x002fe200000e061f */
[----:B------:R-:W-:Y:S01]  /*4a50*/  @!UP1 UIADD3 UR10, UPT, UPT, UR34, 0xc0, URZ ;  /* 0x000000c0220a9890 */ /* 0x000fe2000fffe0ff */
[----:B------:R-:W-:Y:S01]  /*4a60*/  ISETP.NE.AND P0, PT, R28, 0x2, PT ;  /* 0x000000021c00780c */ /* 0x000fe20003f05270 */
[----:B------:R-:W-:Y:S01]  /*4a70*/  UMOV UR11, UR35 ;  /* 0x00000023000b7c82 */ /* 0x000fe20008000000 */
[----:B------:R-:W-:Y:S01]  /*4a80*/  UMOV UR12, UR36 ;  /* 0x00000024000c7c82 */ /* 0x000fe20008000000 */
[----:B------:R-:W-:Y:S01]  /*4a90*/  @!P4 R2UR UR8, R0 ;  /* 0x000000000008c2ca */ /* 0x000fe200000e0000 */
[----:B------:R-:W-:Y:S01]  /*4aa0*/  IMAD.IADD R14, R10, 0x1, R86 ;  /* 0x000000010a0e7824 */ /* 0x000fe200078e0256 */
[----:B------:R-:W-:Y:S01]  /*4ab0*/  @P3 R2UR UR36, R26 ;  /* 0x000000001a2432ca */ /* 0x000fe200000e0000 */
[----:B------:R-:W-:Y:S01]  /*4ac0*/  IMAD.IADD R15, R11, 0x1, R87 ;  /* 0x000000010b0f7824 */ /* 0x000fe200078e0257 */
[----:B------:R-:W-:Y:S02]  /*4ad0*/  SEL R0, RZ, 0x1, P0 ;  /* 0x00000001ff007807 */ /* 0x000fe40000000000 */
[----:B------:R-:W-:Y:S01]  /*4ae0*/  LOP3.LUT R29, R29, 0x1, RZ, 0x3c, !PT ;  /* 0x000000011d1d7812 */ /* 0x000fe200078e3cff */
[----:B------:R-:W-:Y:S01]  /*4af0*/  IMAD.U32 R8, RZ, RZ, UR9 ;  /* 0x00000009ff087e24 */ /* 0x000fe2000f8e00ff */
[----:B------:R-:W-:Y:S01]  /*4b00*/  @!UP1 UIADD3 UR9, UPT, UPT, UR7, 0xa8, URZ ;  /* 0x000000a807099890 */ /* 0x000fe2000fffe0ff */
[----:B------:R-:W-:Y:S02]  /*4b10*/  LOP3.LUT R27, R27, R0, RZ, 0x3c, !PT ;  /* 0x000000001b1b7212 */ /* 0x000fe400078e3cff */
[----:B------:R-:W-:Y:S02]  /*4b20*/  SEL R28, R28, RZ, P0 ;  /* 0x000000ff1c1c7207 */ /* 0x000fe40000000000 */
[----:B------:R-:W-:Y:S01]  /*4b30*/  IMAD.U32 R9, RZ, RZ, UR8 ;  /* 0x00000008ff097e24 */ /* 0x000fe2000f8e00ff */
[----:B------:R-:W-:Y:S01]  /*4b40*/  @!P4 R2UR UR14, R8 ;  /* 0x00000000080ec2ca */ /* 0x000fe200000e0000 */
[----:B------:R-:W-:Y:S01]  /*4b50*/  @!UP1 UIADD3 UR8, UPT, UPT, UR7, 0x6400, URZ ;  /* 0x0000640007089890 */ /* 0x000fe2000fffe0ff */
[----:B------:R-:W-:Y:S02]  /*4b60*/  VOTEU.ALL UP1, P4 ;  /* 0x0000000000ff7886 */ /* 0x000fe40002020000 */
[----:B------:R-:W-:Y:S11]  /*4b70*/  @!P4 R2UR UR15, R9 ;  /* 0x00000000090fc2ca */ /* 0x000ff600000e0000 */
[----:B------:R-:W-:Y:S02]  /*4b80*/  @!UPT UIADD3 URZ, UPT, UPT, URZ, URZ, URZ ;  /* 0x000000fffffff290 */ /* 0x000fe4000fffe0ff */
[----:B------:R2:W-:Y:S01]  /*4b90*/  @!UP1 UTMALDG.3D [UR8], [UR14], desc[UR18] ;  /* 0x000012080e0095b4 */ /* 0x0005e20008011000 */
[----:B------:R2:W-:Y:S01]  /*4ba0*/  @!P4 SYNCS.ARRIVE.TRANS64.RED.A0TR RZ, [UR7+0xa8], R25 ;  /* 0x0000a819ffffc9a7 */ /* 0x0005e20008300407 */
[----:B------:R-:W-:Y:S01]  /*4bb0*/  UPLOP3.LUT UP1, UPT, UPT, UPT, UPT, 0x80, 0x8 ;  /* 0x000000000008789c */ /* 0x000fe20003f2f070 */
[----:B------:R-:W-:Y:S01]  /*4bc0*/  SYNCS.ARRIVE.TRANS64.RED.A1T0 RZ, [UR13], RZ ;  /* 0x000000ffffff79a7 */ /* 0x000fe2000810040d */
[----:B------:R-:W-:Y:S09]  /*4bd0*/  @P3 BRA `(.L_x_84) ;  /* 0xfffffff000a03947 */ /* 0x000ff2000383ffff */
[----:B------:R-:W-:-:S04]  /*4be0*/  SHF.L.U32 R2, R29, 0x1f, RZ ;  /* 0x0000001f1d027819 */ /* 0x000fc800000006ff */
[----:B------:R-:W1:Y:S02]  /*4bf0*/  SYNCS.PHASECHK.TRANS64.TRYWAIT P0, [UR7+0xb0], R2 ;  /* 0x0000b002ff0075a7 */ /* 0x000e640008001107 */
[----:B-1----:R-:W-:Y:S05]  /*4c00*/  @!P0 BRA `(.L_x_85) ;  /* 0x0000004c00e48947 */ /* 0x002fea0003800000 */
.L_x_185:
[----:B------:R-:W3:Y:S02]  /*4c10*/  SYNCS.PHASECHK.TRANS64.TRYWAIT P0, [UR7+0xb8], R2 ;  /* 0x0000b802ff0075a7 */ /* 0x000ee40008001107 */
[----:B---3--:R-:W-:Y:S05]  /*4c20*/  @!P0 BRA `(.L_x_86) ;  /* 0x0000004c00f48947 */ /* 0x008fea0003800000 */
.L_x_187:
[----:B------:R-:W3:Y:S02]  /*4c30*/  SYNCS.PHASECHK.TRANS64.TRYWAIT P0, [UR7+0xc0], R2 ;  /* 0x0000c002ff0075a7 */ /* 0x000ee40008001107 */
[----:B---3--:R-:W-:Y:S05]  /*4c40*/  @!P0 BRA `(.L_x_87) ;  /* 0x0000005000048947 */ /* 0x008fea0003800000 */
.L_x_189:
[----:B-1----:R-:W-:-:S07]  /*4c50*/  MOV R0, UR7 ;  /* 0x0000000700007c02 */ /* 0x002fce0008000f00 */
.L_x_88:
[----:B-1----:R-:W-:-:S04]  /*4c60*/  SHF.L.U32 R2, R29, 0x1f, RZ ;  /* 0x0000001f1d027819 */ /* 0x002fc800000006ff */
[----:B------:R1:W3:Y:S03]  /*4c70*/  SYNCS.PHASECHK.TRANS64.TRYWAIT P0, [R0+URZ+0xc8], R2 ;  /* 0x0000c802000075a7 */ /* 0x0002e600080011ff */
[----:B---3--:R-:W-:Y:S05]  /*4c80*/  @!P0 NANOSLEEP.SYNCS 0x989680 ;  /* 0x009896800000895d */ /* 0x008fea0003900000 */
[----:B------:R-:W3:Y:S02]  /*4c90*/  @!P0 SYNCS.PHASECHK.TRANS64 P0, [R0+URZ+0xc8], R2 ;  /* 0x0000c802000085a7 */ /* 0x000ee400080010ff */
[----:B--23--:R-:W-:Y:S05]  /*4ca0*/  @P0 EXIT ;  /* 0x000000000000094d */ /* 0x00cfea0003800000 */
[----:B------:R-:W-:Y:S05]  /*4cb0*/  BRA `(.L_x_88) ;  /* 0xfffffffc00e87947 */ /* 0x000fea000383ffff */
.L_x_73:
[----:B------:R-:W-:-:S06]  /*4cc0*/  UISETP.GE.AND UP1, UPT, UR8, 0x4, UPT ;  /* 0x000000040800788c */ /* 0x000fcc000bf26270 */
[----:B------:R-:W-:-:S13]  /*4cd0*/  PLOP3.LUT P0, PT, PT, PT, UP1, 0x80, 0x8 ;  /* 0x000000000008781c */ /* 0x000fda0003f0f018 */
[----:B------:R-:W-:Y:S05]  /*4ce0*/  @!P0 EXIT ;  /* 0x000000000000894d */ /* 0x000fea0003800000 */
[----:B------:R-:W-:Y:S01]  /*4cf0*/  BAR.SYNC.DEFER_BLOCKING 0x6, 0xa0 ;  /* 0x0182800000007b1d */ /* 0x000fe20000010000 */
[C---:B------:R-:W-:Y:S01]  /*4d00*/  IMAD.SHL.U32 R4, R101.reuse, 0x40, RZ ;  /* 0x0000004065047824 */ /* 0x040fe200078e00ff */
[----:B------:R-:W-:Y:S01]  /*4d10*/  SHF.R.U32.HI R3, RZ, 0x1, R101 ;  /* 0x00000001ff037819 */ /* 0x000fe20000011665 */
[C---:B------:R-:W-:Y:S01]  /*4d20*/  IMAD.U32 R46, R101.reuse, 0x10000, RZ ;  /* 0x00010000652e7824 */ /* 0x040fe200078e00ff */
[C---:B------:R-:W-:Y:S01]  /*4d30*/  R2P PR, R101.reuse, 0x6 ;  /* 0x0000000665007804 */ /* 0x040fe20000000000 */
[C---:B------:R-:W-:Y:S01]  /*4d40*/  IMAD.SHL.U32 R2, R101.reuse, 0x20, RZ ;  /* 0x0000002065027824 */ /* 0x040fe200078e00ff */
[----:B------:R-:W-:Y:S02]  /*4d50*/  UMOV UR48, 0x400 ;  /* 0x0000040000307882 */ /* 0x000fe40000000000 */
[----:B------:R-:W1:Y:S01]  /*4d60*/  LDC R91, c[0x0][0x370] ;  /* 0x0000dc00ff5b7b82 */ /* 0x000e620000000800 */
[----:B------:R-:W-:Y:S01]  /*4d70*/  ULEA UR48, UR37, UR48, 0x18 ;  /* 0x0000003025307291 */ /* 0x000fe2000f8ec0ff */
[C---:B------:R-:W-:Y:S01]  /*4d80*/  LOP3.LUT R5, R4.reuse, 0x1c0, RZ, 0xc0, !PT ;  /* 0x000001c004057812 */ /* 0x040fe200078ec0ff */
[----:B------:R-:W-:Y:S01]  /*4d90*/  IMAD.SHL.U32 R92, R101, 0x8, RZ ;  /* 0x00000008655c7824 */ /* 0x000fe200078e00ff */
[----:B------:R-:W-:Y:S01]  /*4da0*/  LOP3.LUT R4, R4, 0x200, RZ, 0xc0, !PT ;  /* 0x0000020004047812 */ /* 0x000fe200078ec0ff */
[----:B------:R-:W-:Y:S01]  /*4db0*/  IMAD.MOV.U32 R99, RZ, RZ, 0x20 ;  /* 0x00000020ff637424 */ /* 0x000fe200078e00ff */
[----:B------:R-:W-:Y:S01]  /*4dc0*/  LOP3.LUT R3, R5, 0x8, R3, 0xf8, !PT ;  /* 0x0000000805037812 */ /* 0x000fe200078ef803 */
[----:B------:R-:W-:Y:S01]  /*4dd0*/  UIADD3 UR4, UPT, UPT, UR48, 0x400, URZ ;  /* 0x0000040030047890 */ /* 0x000fe2000fffe0ff */
[----:B------:R-:W2:Y:S01]  /*4de0*/  LDC R42, c[0x0][0xb0c] ;  /* 0x0002c300ff2a7b82 */ /* 0x000ea20000000800 */
[----:B------:R-:W-:Y:S01]  /*4df0*/  LOP3.LUT R46, R46, 0x600000, RZ, 0xc0, !PT ;  /* 0x006000002e2e7812 */ /* 0x000fe200078ec0ff */
[----:B------:R-:W-:Y:S01]  /*4e00*/  IMAD.MOV.U32 R98, RZ, RZ, 0x1 ;  /* 0x00000001ff627424 */ /* 0x000fe200078e00ff */
[----:B------:R-:W-:Y:S01]  /*4e10*/  LOP3.LUT R2, R4, 0xc00, R2, 0xf8, !PT ;  /* 0x00000c0004027812 */ /* 0x000fe200078ef802 */
[----:B------:R-:W-:Y:S01]  /*4e20*/  IMAD.MOV.U32 R45, RZ, RZ, RZ ;  /* 0x000000ffff2d7224 */ /* 0x000fe200078e00ff */
[----:B------:R-:W-:-:S02]  /*4e30*/  LOP3.LUT R92, R3, 0x38, R92, 0x78, !PT ;  /* 0x00000038035c7812 */ /* 0x000fc400078e785c */
[----:B------:R-:W-:Y:S02]  /*4e40*/  CS2R R96, SRZ ;  /* 0x0000000000607805 */ /* 0x000fe4000001ff00 */
[----:B------:R-:W-:Y:S01]  /*4e50*/  SEL R100, R99, 0xffffffe0, !P2 ;  /* 0xffffffe063647807 */ /* 0x000fe20005000000 */
[----:B------:R-:W4:Y:S01]  /*4e60*/  LDC R89, c[0x0][0xb20] ;  /* 0x0002c800ff597b82 */ /* 0x000f220000000800 */
[----:B------:R-:W3:Y:S01]  /*4e70*/  LDS R0, [UR48+0x190] ;  /* 0x00019030ff007984 */ /* 0x000ee20008000800 */
[----:B------:R-:W-:Y:S01]  /*4e80*/  LOP3.LUT R92, R2, R92, RZ, 0xfc, !PT ;  /* 0x0000005c025c7212 */ /* 0x000fe200078efcff */
[----:B------:R-:W-:Y:S01]  /*4e90*/  IMAD.MOV.U32 R104, RZ, RZ, RZ ;  /* 0x000000ffff687224 */ /* 0x000fe200078e00ff */
[----:B------:R-:W-:Y:S01]  /*4ea0*/  LOP3.LUT R101, R101, 0x60, RZ, 0xc0, !PT ;  /* 0x0000006065657812 */ /* 0x000fe200078ec0ff */
[----:B------:R-:W-:Y:S01]  /*4eb0*/  IMAD.U32 R94, RZ, RZ, UR4 ;  /* 0x00000004ff5e7e24 */ /* 0x000fe2000f8e00ff */
[----:B------:R-:W-:Y:S01]  /*4ec0*/  SEL R99, R99, 0xffffffe0, !P1 ;  /* 0xffffffe063637807 */ /* 0x000fe20004800000 */
[----:B------:R-:W1:Y:S01]  /*4ed0*/  LDCU.64 UR52, c[0x0][0x348] ;  /* 0x00006900ff3477ac */ /* 0x000e620008000a00 */
[----:B------:R-:W1:Y:S01]  /*4ee0*/  LDC R41, c[0x0][0xb30] ;  /* 0x0002cc00ff297b82 */ /* 0x000e620000000800 */
[----:B------:R-:W1:Y:S01]  /*4ef0*/  LDCU.64 UR38, c[0x0][0x888] ;  /* 0x00011100ff2677ac */ /* 0x000e620008000a00 */
[----:B------:R-:W1:Y:S06]  /*4f00*/  LDCU.64 UR44, c[0x0][0x890] ;  /* 0x00011200ff2c77ac */ /* 0x000e6c0008000a00 */
[----:B------:R-:W1:Y:S01]  /*4f10*/  LDC.64 R84, c[0x0][0xb10] ;  /* 0x0002c400ff547b82 */ /* 0x000e620000000a00 */
[----:B------:R-:W-:Y:S01]  /*4f20*/  UMOV UR49, URZ ;  /* 0x000000ff00317c82 */ /* 0x000fe20008000000 */
[----:B------:R-:W-:-:S06]  /*4f30*/  UMOV UR51, URZ ;  /* 0x000000ff00337c82 */ /* 0x000fcc0008000000 */
[----:B------:R-:W1:Y:S08]  /*4f40*/  LDC.64 R38, c[0x0][0xb18] ;  /* 0x0002c600ff267b82 */ /* 0x000e700000000a00 */
[----:B------:R-:W1:Y:S08]  /*4f50*/  LDC.64 R36, c[0x0][0xb28] ;  /* 0x0002ca00ff247b82 */ /* 0x000e700000000a00 */
[----:B------:R-:W1:Y:S01]  /*4f60*/  LDC.64 R82, c[0x0][0x8b0] ;  /* 0x00022c00ff527b82 */ /* 0x000e620000000a00 */
[----:B---3--:R-:W-:-:S07]  /*4f70*/  IMAD.IADD R46, R0, 0x1, R46 ;  /* 0x00000001002e7824 */ /* 0x008fce00078e022e */
[----:B------:R-:W3:Y:S08]  /*4f80*/  LDC.64 R80, c[0x0][0x8a8] ;  /* 0x00022a00ff507b82 */ /* 0x000ef00000000a00 */
[----:B--2-4-:R-:W1:Y:S02]  /*4f90*/  LDC R90, c[0x0][0x374] ;  /* 0x0000dd00ff5a7b82 */ /* 0x014e640000000800 */
.L_x_132:
[----:B------:R-:W-:Y:S02]  /*4fa0*/  LEA R0, R104, UR48, 0x3 ;  /* 0x0000003068007c11 */ /* 0x000fe4000f8e18ff */
[----:B------:R-:W-:Y:S02]  /*4fb0*/  SHF.L.U32 R2, R96, 0x1f, RZ ;  /* 0x0000001f60027819 */ /* 0x000fe400000006ff */
[----:B-1----:R-:W-:Y:S02]  /*4fc0*/  LEA R16, R104, UR48, 0x4 ;  /* 0x0000003068107c11 */ /* 0x002fe4000f8e20ff */
[----:B------:R-:W2:Y:S02]  /*4fd0*/  SYNCS.PHASECHK.TRANS64.TRYWAIT P0, [R0+URZ+0xe0], R2 ;  /* 0x0000e002000075a7 */ /* 0x000ea400080011ff */
[----:B--2---:R-:W-:Y:S05]  /*4fe0*/  @!P0 BRA `(.L_x_89) ;  /* 0x0000004c00348947 */ /* 0x004fea0003800000 */
.L_x_190:
[----:B------:R-:W4:Y:S01]  /*4ff0*/  LDC.64 R10, c[0x0][0xb10] ;  /* 0x0002c400ff0a7b82 */ /* 0x000f220000000a00 */
[----:B------:R-:W3:Y:S01]  /*5000*/  LDS.128 R16, [R16+0x170] ;  /* 0x0001700010107984 */ /* 0x000ee20000000c00 */
[----:B-1----:R-:W-:Y:S01]  /*5010*/  ISETP.NE.AND P1, PT, R41, 0x1, PT ;  /* 0x000000012900780c */ /* 0x002fe20003f25270 */
[----:B--2---:R-:W-:Y:S01]  /*5020*/  VIADD R0, R0, 0xf0 ;  /* 0x000000f000007836 */ /* 0x004fe20000000000 */
[----:B------:R-:W-:Y:S04]  /*5030*/  ISETP.GE.AND P0, PT, R40, 0x1, PT ;  /* 0x000000012800780c */ /* 0x000fe80003f06270 */
[----:B------:R-:W1:Y:S01]  /*5040*/  LDC.64 R8, c[0x0][0xb18] ;  /* 0x0002c600ff087b82 */ /* 0x000e620000000a00 */
[----:B------:R-:W-:Y:S01]  /*5050*/  PRMT R0, RZ, 0x654, R0 ;  /* 0x00000654ff007816 */ /* 0x000fe20000000000 */
[----:B------:R-:W-:Y:S01]  /*5060*/  @!PT LDS RZ, [RZ] ;  /* 0x00000000fffff984 */ /* 0x000fe20000000800 */
[----:B------:R-:W-:Y:S01]  /*5070*/  @!PT LDS RZ, [RZ] ;  /* 0x00000000fffff984 */ /* 0x000fe20000000800 */
[----:B------:R-:W-:Y:S01]  /*5080*/  @!PT LDS RZ, [RZ] ;  /* 0x00000000fffff984 */ /* 0x000fe20000000800 */
[----:B------:R-:W-:Y:S01]  /*5090*/  @!PT LDS RZ, [RZ] ;  /* 0x00000000fffff984 */ /* 0x000fe20000000800 */
[----:B------:R2:W-:Y:S06]  /*50a0*/  MEMBAR.ALL.CTA ;  /* 0x0000000000007992 */ /* 0x0005ec0000008000 */
[----:B--2---:R-:W2:Y:S01]  /*50b0*/  FENCE.VIEW.ASYNC.S ;  /* 0x00000000000073c6 */ /* 0x004ea20000000000 */
[----:B------:R-:W1:Y:S08]  /*50c0*/  @!P1 LDC R12, c[0x0][0xb20] ;  /* 0x0002c800ff0c9b82 */ /* 0x000e700000000800 */
[----:B------:R-:W1:Y:S01]  /*50d0*/  @!P1 LDC R7, c[0x0][0xb0c] ;  /* 0x0002c300ff079b82 */ /* 0x000e620000000800 */
[----:B--2---:R2:W-:Y:S01]  /*50e0*/  SYNCS.ARRIVE.TRANS64.RED.A1T0 RZ, [R0+URZ], RZ ;  /* 0x000000ff00ff79a7 */ /* 0x0045e200081004ff */
[----:B---3--:R-:W-:Y:S04]  /*50f0*/  LOP3.LUT P4, RZ, R18, 0x1, RZ, 0xc0, !PT ;  /* 0x0000000112ff7812 */ /* 0x008fe8000788c0ff */
[----:B------:R-:W-:Y:S09]  /*5100*/  P2R R102, PR, RZ, 0x10 ;  /* 0x00000010ff667803 */ /* 0x000ff20000000000 */
[----:B------:R-:W-:Y:S02]  /*5110*/  @P4 MOV R44, R16 ;  /* 0x00000010002c4202 */ /* 0x000fe40000000f00 */
[----:B------:R-:W-:Y:S01]  /*5120*/  @P4 LOP3.LUT R43, R17, 0xffff, RZ, 0xc0, !PT ;  /* 0x0000ffff112b4812 */ /* 0x000fe200078ec0ff */
[----:B--2-4-:R-:W-:Y:S06]  /*5130*/  @!P0 BRA `(.L_x_90) ;  /* 0x0000000000a48947 */ /* 0x014fec0003800000 */
[----:B------:R-:W-:Y:S01]  /*5140*/  IMAD.HI.U32 R0, R90, R39, RZ ;  /* 0x000000275a007227 */ /* 0x000fe200078e00ff */
[----:B------:R-:W-:Y:S02]  /*5150*/  ISETP.NE.AND P0, PT, R38, 0x1, PT ;  /* 0x000000012600780c */ /* 0x000fe40003f05270 */
[----:B------:R-:W-:Y:S01]  /*5160*/  ISETP.NE.AND P2, PT, R40, 0x1, PT ;  /* 0x000000012800780c */ /* 0x000fe20003f45270 */
[----:B------:R-:W-:Y:S01]  /*5170*/  IMAD.HI.U32 R4, R91, R84, RZ ;  /* 0x000000545b047227 */ /* 0x000fe200078e00ff */
[----:B------:R-:W-:Y:S02]  /*5180*/  SHF.R.U32.HI R0, RZ, R89, R0 ;  /* 0x00000059ff007219 */ /* 0x000fe40000011600 */
[----:B------:R-:W-:Y:S01]  /*5190*/  ISETP.NE.AND P3, PT, R42, 0x1, PT ;  /* 0x000000012a00780c */ /* 0x000fe20003f65270 */
[----:B------:R-:W-:Y:S01]  /*51a0*/  IMAD.HI.U32 R6, R43, R39, RZ ;  /* 0x000000272b067227 */ /* 0x000fe200078e00ff */
[-C--:B------:R-:W-:Y:S02]  /*51b0*/  SHF.R.U32.HI R4, RZ, R85.reuse, R4 ;  /* 0x00000055ff047219 */ /* 0x080fe40000011604 */
[----:B------:R-:W-:Y:S01]  /*51c0*/  SEL R0, R90, R0, !P0 ;  /* 0x000000005a007207 */ /* 0x000fe20004000000 */
[----:B------:R-:W-:Y:S01]  /*51d0*/  IMAD.HI.U32 R5, R44, R84, RZ ;  /* 0x000000542c057227 */ /* 0x000fe200078e00ff */
[----:B------:R-:W-:Y:S03]  /*51e0*/  SEL R4, R91, R4, !P3 ;  /* 0x000000045b047207 */ /* 0x000fe60005800000 */
[-C--:B------:R-:W-:Y:S01]  /*51f0*/  IMAD.HI.U32 R3, R0, R36.reuse, RZ ;  /* 0x0000002400037227 */ /* 0x080fe200078e00ff */
[----:B------:R-:W-:Y:S03]  /*5200*/  SHF.R.U32.HI R5, RZ, R85, R5 ;  /* 0x00000055ff057219 */ /* 0x000fe60000011605 */
[----:B------:R-:W-:Y:S01]  /*5210*/  IMAD.HI.U32 R2, R4, R36, RZ ;  /* 0x0000002404027227 */ /* 0x000fe200078e00ff */
[----:B------:R-:W-:Y:S02]  /*5220*/  @P2 SHF.R.U32.HI R0, RZ, R37, R3 ;  /* 0x00000025ff002219 */ /* 0x000fe40000011603 */
[----:B------:R-:W-:Y:S02]  /*5230*/  SHF.R.U32.HI R3, RZ, R89, R6 ;  /* 0x00000059ff037219 */ /* 0x000fe40000011606 */
[----:B------:R-:W-:Y:S01]  /*5240*/  @P2 SHF.R.U32.HI R4, RZ, R37, R2 ;  /* 0x00000025ff042219 */ /* 0x000fe20000011602 */
[----:B------:R-:W-:Y:S01]  /*5250*/  IMAD R0, R40, R0, RZ ;  /* 0x0000000028007224 */ /* 0x000fe200078e02ff */
[----:B------:R-:W-:Y:S02]  /*5260*/  SEL R3, R43, R3, !P0 ;  /* 0x000000032b037207 */ /* 0x000fe40004000000 */
[----:B------:R-:W-:Y:S01]  /*5270*/  SEL R2, R44, R5, !P3 ;  /* 0x000000052c027207 */ /* 0x000fe20005800000 */
[----:B------:R-:W-:Y:S01]  /*5280*/  IMAD R5, R40, R4, RZ ;  /* 0x0000000428057224 */ /* 0x000fe200078e02ff */
[C---:B------:R-:W-:Y:S01]  /*5290*/  ISETP.GE.AND P0, PT, R3.reuse, R0, PT ;  /* 0x000000000300720c */ /* 0x040fe20003f06270 */
[C---:B------:R-:W-:Y:S03]  /*52a0*/  IMAD.HI.U32 R0, R3.reuse, R36, RZ ;  /* 0x0000002403007227 */ /* 0x040fe600078e00ff */
[C---:B------:R-:W-:Y:S02]  /*52b0*/  ISETP.GE.OR P0, PT, R2.reuse, R5, P0 ;  /* 0x000000050200720c */ /* 0x040fe40000706670 */
[----:B------:R-:W-:Y:S04]  /*52c0*/  SHF.R.U32.HI R0, RZ, R37, R0 ;  /* 0x00000025ff007219 */ /* 0x000fe80000011600 */
[C---:B------:R-:W-:Y:S05]  /*52d0*/  SEL R6, R3.reuse, R0, !P2 ;  /* 0x0000000003067207 */ /* 0x040fea0005000000 */
        /* <DEDUP_REMOVED lines=14> */
[----:B------:R-:W-:Y:S07]  /*53c0*/  IMAD R43, R3, R38, R43 ;  /* 0x00000026032b7224 */ /* 0x000fee00078e022b */
.L_x_90:
[----:B-1----:R-:W-:Y:S01]  /*53d0*/  @!P1 ISETP.NE.AND P0, PT, R8, 0x1, PT ;  /* 0x000000010800980c */ /* 0x002fe20003f05270 */
[----:B------:R-:W-:Y:S01]  /*53e0*/  @!P1 IMAD.HI.U32 R2, R43, R9, RZ ;  /* 0x000000092b029227 */ /* 0x000fe200078e00ff */
[----:B------:R-:W-:Y:S01]  /*53f0*/  R2UR UR42, R15 ;  /* 0x000000000f2a72ca */ /* 0x000fe200000e0000 */
[----:B------:R-:W-:Y:S01]  /*5400*/  BSSY.RECONVERGENT B6, `(.L_x_91) ;  /* 0x0000031000067945 */ /* 0x000fe20003800200 */
[----:B------:R-:W-:Y:S01]  /*5410*/  R2UR UR41, R14 ;  /* 0x000000000e2972ca */ /* 0x000fe200000e0000 */
[----:B------:R-:W-:Y:S01]  /*5420*/  @!P1 IMAD.HI.U32 R0, R44, R10, RZ ;  /* 0x0000000a2c009227 */ /* 0x000fe200078e00ff */
[----:B------:R-:W-:Y:S02]  /*5430*/  @!P1 SHF.R.U32.HI R2, RZ, R12, R2 ;  /* 0x0000000cff029219 */ /* 0x000fe40000011602 */
[----:B------:R-:W-:Y:S01]  /*5440*/  @!P1 ISETP.NE.AND P2, PT, R7, 0x1, PT ;  /* 0x000000010700980c */ /* 0x000fe20003f45270 */
[----:B------:R-:W-:Y:S01]  /*5450*/  VIADD R104, R104, 0x1 ;  /* 0x0000000168687836 */ /* 0x000fe20000000000 */
[----:B------:R-:W-:Y:S02]  /*5460*/  @!P1 SEL R2, R43, R2, !P0 ;  /* 0x000000022b029207 */ /* 0x000fe40004000000 */
[----:B------:R-:W-:Y:S02]  /*5470*/  @!P1 SHF.R.U32.HI R0, RZ, R11, R0 ;  /* 0x0000000bff009219 */ /* 0x000fe40000011600 */
[----:B------:R-:W-:Y:S01]  /*5480*/  LOP3.LUT P0, RZ, R94, 0x3f0, RZ, 0xc0, !PT ;  /* 0x000003f05eff7812 */ /* 0x000fe2000780c0ff */
[----:B------:R-:W-:Y:S01]  /*5490*/  USHF.L.U32 UR42, UR42, 0x6, URZ ;  /* 0x000000062a2a7899 */ /* 0x000fe200080006ff */
[----:B------:R-:W-:Y:S01]  /*54a0*/  @!P1 SEL R3, R44, R0, !P2 ;  /* 0x000000002c039207 */ /* 0x000fe20005000000 */
[----:B------:R-:W-:Y:S01]  /*54b0*/  USHF.L.U32 UR41, UR41, 0x8, URZ ;  /* 0x0000000829297899 */ /* 0x000fe200080006ff */
[----:B------:R-:W-:Y:S03]  /*54c0*/  @P4 SHF.R.U32.HI R95, RZ, 0x10, R17 ;  /* 0x00000010ff5f4819 */ /* 0x000fe60000011611 */
[----:B------:R-:W-:Y:S02]  /*54d0*/  @!P1 IMAD.IADD R0, R2, 0x1, -R3 ;  /* 0x0000000102009824 */ /* 0x000fe400078e0a03 */
[----:B------:R-:W-:Y:S02]  /*54e0*/  @!P1 IMAD.IADD R2, R3, 0x1, -R2 ;  /* 0x0000000103029824 */ /* 0x000fe400078e0a02 */
[----:B------:R-:W-:Y:S02]  /*54f0*/  @!P1 IMAD R44, R0, R7, R44 ;  /* 0x00000007002c9224 */ /* 0x000fe400078e022c */
[----:B------:R-:W-:Y:S01]  /*5500*/  @!P1 IMAD R43, R2, R8, R43 ;  /* 0x00000008022b9224 */ /* 0x000fe200078e022b */
[----:B------:R-:W-:Y:S06]  /*5510*/  @!P0 BRA `(.L_x_92) ;  /* 0x00000000007c8947 */ /* 0x000fec0003800000 */
[----:B------:R-:W1:Y:S01]  /*5520*/  LDCU.64 UR8, c[0x4][0x80] ;  /* 0x01001000ff0877ac */ /* 0x000e620008000a00 */
[----:B------:R-:W-:Y:S01]  /*5530*/  MOV R2, 0x0 ;  /* 0x0000000000027802 */ /* 0x000fe20000000f00 */
[----:B------:R-:W-:Y:S02]  /*5540*/  HFMA2 R12, -RZ, RZ, 0, 5.9604644775390625e-08 ;  /* 0x00000001ff0c7431 */ /* 0x000fe400000001ff */
[----:B------:R-:W-:Y:S01]  /*5550*/  IMAD.MOV.U32 R8, RZ, RZ, 0x70 ;  /* 0x00000070ff087424 */ /* 0x000fe200078e00ff */
[----:B------:R2:W3:Y:S01]  /*5560*/  LDC.64 R14, c[0x4][R2] ;  /* 0x01000000020e7b82 */ /* 0x0004e20000000a00 */
[----:B------:R-:W4:Y:S01]  /*5570*/  LDCU.64 UR6, c[0x4][0x88] ;  /* 0x01001100ff0677ac */ /* 0x000f220008000a00 */
[----:B------:R-:W-:Y:S01]  /*5580*/  IMAD.MOV.U32 R13, RZ, RZ, RZ ;  /* 0x000000ffff0d7224 */ /* 0x000fe200078e00ff */
[----:B------:R-:W2:Y:S01]  /*5590*/  LDCU.64 UR4, c[0x4][0x8] ;  /* 0x01000100ff0477ac */ /* 0x000ea20008000a00 */
[----:B-1----:R-:W-:Y:S01]  /*55a0*/  MOV R5, UR9 ;  /* 0x0000000900057c02 */ /* 0x002fe20008000f00 */
[----:B------:R-:W-:Y:S01]  /*55b0*/  IMAD.U32 R4, RZ, RZ, UR8 ;  /* 0x00000008ff047e24 */ /* 0x000fe2000f8e00ff */
[----:B----4-:R-:W-:Y:S01]  /*55c0*/  MOV R7, UR7 ;  /* 0x0000000700077c02 */ /* 0x010fe20008000f00 */
[----:B------:R-:W-:Y:S01]  /*55d0*/  IMAD.U32 R6, RZ, RZ, UR6 ;  /* 0x00000006ff067e24 */ /* 0x000fe2000f8e00ff */
[----:B--2---:R-:W-:Y:S01]  /*55e0*/  MOV R11, UR5 ;  /* 0x00000005000b7c02 */ /* 0x004fe20008000f00 */
[----:B------:R-:W-:Y:S02]  /*55f0*/  IMAD.U32 R10, RZ, RZ, UR4 ;  /* 0x00000004ff0a7e24 */ /* 0x000fe4000f8e00ff */
[----:B------:R-:W-:Y:S07]  /*5600*/  LEPC R20, `(.L_x_93) ;  /* 0x000000001014794e */ /* 0x000fee0000000000 */
[----:B---3-5:R-:W-:Y:S05]  /*5610*/  CALL.ABS.NOINC R14 ;  /* 0x000000000e007343 */ /* 0x028fea0003c00000 */
.L_x_93:
[----:B------:R-:W1:Y:S01]  /*5620*/  LDCU.64 UR8, c[0x4][0x80] ;  /* 0x01001000ff0877ac */ /* 0x000e620008000a00 */
[----:B------:R-:W2:Y:S01]  /*5630*/  LDC.64 R2, c[0x4][R2] ;  /* 0x0100000002027b82 */ /* 0x000ea20000000a00 */
[----:B------:R-:W-:Y:S02]  /*5640*/  HFMA2 R12, -RZ, RZ, 0, 5.9604644775390625e-08 ;  /* 0x00000001ff0c7431 */ /* 0x000fe400000001ff */
[----:B------:R-:W-:Y:S02]  /*5650*/  IMAD.MOV.U32 R8, RZ, RZ, 0x70 ;  /* 0x00000070ff087424 */ /* 0x000fe400078e00ff */
[----:B------:R-:W-:Y:S01]  /*5660*/  IMAD.MOV.U32 R13, RZ, RZ, RZ ;  /* 0x000000ffff0d7224 */ /* 0x000fe200078e00ff */
[----:B------:R-:W3:Y:S01]  /*5670*/  LDCU.64 UR6, c[0x4][0x88] ;  /* 0x01001100ff0677ac */ /* 0x000ee20008000a00 */
[----:B------:R-:W4:Y:S01]  /*5680*/  LDCU.64 UR4, c[0x4][0x8] ;  /* 0x01000100ff0477ac */ /* 0x000f220008000a00 */
[----:B-1----:R-:W-:Y:S02]  /*5690*/  MOV R4, UR8 ;  /* 0x0000000800047c02 */ /* 0x002fe40008000f00 */
[----:B------:R-:W-:Y:S02]  /*56a0*/  MOV R5, UR9 ;  /* 0x0000000900057c02 */ /* 0x000fe40008000f00 */
[----:B---3--:R-:W-:Y:S01]  /*56b0*/  MOV R7, UR7 ;  /* 0x0000000700077c02 */ /* 0x008fe20008000f00 */
[----:B------:R-:W-:Y:S01]  /*56c0*/  IMAD.U32 R6, RZ, RZ, UR6 ;  /* 0x00000006ff067e24 */ /* 0x000fe2000f8e00ff */
[----:B----4-:R-:W-:Y:S01]  /*56d0*/  MOV R11, UR5 ;  /* 0x00000005000b7c02 */ /* 0x010fe20008000f00 */
[----:B------:R-:W-:Y:S02]  /*56e0*/  IMAD.U32 R10, RZ, RZ, UR4 ;  /* 0x00000004ff0a7e24 */ /* 0x000fe4000f8e00ff */
[----:B------:R-:W-:Y:S07]  /*56f0*/  LEPC R20, `(.L_x_92) ;  /* 0x000000001014794e */ /* 0x000fee0000000000 */
[----:B--2---:R-:W-:Y:S05]  /*5700*/  CALL.ABS.NOINC R2 ;  /* 0x0000000002007343 */ /* 0x004fea0003c00000 */
.L_x_92:
[----:B------:R-:W-:Y:S05]  /*5710*/  BSYNC.RECONVERGENT B6 ;  /* 0x0000000000067941 */ /* 0x000fea0003800200 */
.L_x_91:
[----:B------:R-:W-:Y:S01]  /*5720*/  ISETP.NE.U32.AND P4, PT, R82, RZ, PT ;  /* 0x000000ff5200720c */ /* 0x000fe20003f85070 */
[----:B------:R-:W-:Y:S01]  /*5730*/  UISETP.NE.AND UP2, UPT, UR50, URZ, UPT ;  /* 0x000000ff3200728c */ /* 0x000fe2000bf45270 */
[----:B------:R-:W-:Y:S01]  /*5740*/  ISETP.NE.U32.AND P2, PT, RZ, UR38, PT ;  /* 0x00000026ff007c0c */ /* 0x000fe2000bf45070 */
[----:B------:R-:W-:Y:S01]  /*5750*/  UISETP.NE.U32.AND UP1, UPT, UR44, URZ, UPT ;  /* 0x000000ff2c00728c */ /* 0x000fe2000bf25070 */
[----:B------:R-:W-:Y:S01]  /*5760*/  ISETP.NE.AND.EX P4, PT, R83, RZ, PT, P4 ;  /* 0x000000ff5300720c */ /* 0x000fe20003f85340 */
[----:B------:R-:W-:Y:S01]  /*5770*/  UPLOP3.LUT UP0, UPT, UPT, UPT, UPT, 0x40, 0x4 ;  /* 0x000000000004789c */ /* 0x000fe20003f0e870 */
[----:B------:R-:W-:Y:S01]  /*5780*/  ISETP.NE.AND.EX P2, PT, RZ, UR39, PT, P2 ;  /* 0x00000027ff007c0c */ /* 0x000fe2000bf45320 */
[----:B------:R-:W-:Y:S01]  /*5790*/  UISETP.NE.AND.EX UP1, UPT, UR45, URZ, UPT, UP1 ;  /* 0x000000ff2d00728c */ /* 0x000fe2000bf25310 */
[----:B------:R-:W-:Y:S04]  /*57a0*/  PLOP3.LUT P1, PT, PT, PT, UP2, 0x80, 0x8 ;  /* 0x000000000008781c */ /* 0x000fe80003f2f028 */
[----:B------:R-:W-:Y:S06]  /*57b0*/  @UP2 UPLOP3.LUT UP0, UPT, UPT, UPT, UP1, 0x80, 0x8 ;  /* 0x000000000008289c */ /* 0x000fec0003f0f010 */
[----:B------:R-:W-:Y:S01]  /*57c0*/  PLOP3.LUT P0, PT, PT, PT, UP0, 0x80, 0x8 ;  /* 0x000000000008781c */ /* 0x000fe20003f0f008 */
[----:B------:R-:W-:Y:S01]  /*57d0*/  @!UPT UIADD3 URZ, UPT, UPT, URZ, URZ, URZ ;  /* 0x000000fffffff290 */ /* 0x000fe2000fffe0ff */
[----:B------:R-:W-:Y:S11]  /*57e0*/  BRA.U !UP1, `(.L_x_94) ;  /* 0x0000000109387547 */ /* 0x000ff6000b800000 */
[----:B------:R-:W-:Y:S01]  /*57f0*/  UISETP.NE.U32.AND UP0, UPT, UR38, URZ, UPT ;  /* 0x000000ff2600728c */ /* 0x000fe2000bf05070 */
[----:B------:R-:W-:Y:S02]  /*5800*/  HFMA2 R0, -RZ, RZ, 0, 5.9604644775390625e-08 ;  /* 0x00000001ff007431 */ /* 0x000fe400000001ff */
[----:B------:R-:W-:Y:S01]  /*5810*/  IMAD.MOV.U32 R88, RZ, RZ, 0x1 ;  /* 0x00000001ff587424 */ /* 0x000fe200078e00ff */
[----:B------:R-:W-:Y:S06]  /*5820*/  UISETP.NE.AND.EX UP0, UPT, UR39, URZ, UPT, UP0 ;  /* 0x000000ff2700728c */ /* 0x000fec000bf05300 */
[----:B------:R-:W-:Y:S05]  /*5830*/  PLOP3.LUT P3, PT, PT, PT, UP0, 0x80, 0x8 ;  /* 0x000000000008781c */ /* 0x000fea0003f6f008 */
[----:B------:R-:W1:Y:S01]  /*5840*/  @UP0 LDCU.64 UR6, c[0x0][0x888] ;  /* 0x00011100ff0607ac */ /* 0x000e620008000a00 */
[----:B------:R-:W-:Y:S07]  /*5850*/  @UP0 UIMAD UR4, UR36, UR44, URZ ;  /* 0x0000002c240402a4 */ /* 0x000fee000f8e02ff */
[----:B------:R-:W-:Y:S01]  /*5860*/  @!P3 PRMT R88, R0, 0x7610, R88 ;  /* 0x000076100058b816 */ /* 0x000fe20000000058 */
[----:B-1----:R-:W-:Y:S03]  /*5870*/  @UP0 UIMAD.WIDE UR6, UR4, 0x4, UR6 ;  /* 0x00000004040608a5 */ /* 0x002fe6000f8e0206 */
[----:B------:R-:W1:Y:S03]  /*5880*/  @!UP0 LDCU UR4, c[0x0][0x880] ;  /* 0x00011000ff0487ac */ /* 0x000e660008000800 */
[----:B------:R-:W-:Y:S01]  /*5890*/  IMAD.U32 R2, RZ, RZ, UR6 ;  /* 0x00000006ff027e24 */ /* 0x000fe2000f8e00ff */
[----:B------:R-:W-:Y:S05]  /*58a0*/  MOV R3, UR7 ;  /* 0x0000000700037c02 */ /* 0x000fea0008000f00 */
[----:B-----5:R2:W5:Y:S02]  /*58b0*/  @P3 LDG.E R49, desc[UR46][R2.64] ;  /* 0x0000002e02313981 */ /* 0x020564000c1e1900 */
[----:B-12---:R-:W-:Y:S02]  /*58c0*/  @!P3 IMAD.U32 R49, RZ, RZ, UR4 ;  /* 0x00000004ff31be24 */ /* 0x006fe4000f8e00ff */
.L_x_94:
[----:B------:R-:W-:Y:S05]  /*58d0*/  @!P4 BRA `(.L_x_95) ;  /* 0x000000000020c947 */ /* 0x000fea0003800000 */
[----:B------:R-:W-:Y:S04]  /*58e0*/  ISETP.NE.U32.AND P3, PT, R80, RZ, PT ;  /* 0x000000ff5000720c */ /* 0x000fe80003f65070 */
[----:B------:R-:W-:Y:S11]  /*58f0*/  ISETP.NE.AND.EX P3, PT, R81, RZ, PT, P3 ;  /* 0x000000ff5100720c */ /* 0x000ff60003f65330 */
[----:B------:R-:W-:Y:S02]  /*5900*/  @!UPT UIADD3 URZ, UPT, UPT, URZ, URZ, URZ ;  /* 0x000000fffffff290 */ /* 0x000fe4000fffe0ff */
[----:B------:R-:W1:Y:S01]  /*5910*/  @P3 LDC.64 R2, c[0x0][0x8a8] ;  /* 0x00022a00ff023b82 */ /* 0x000e620000000a00 */
[----:B------:R-:W-:Y:S04]  /*5920*/  @P3 IMAD R0, R82, UR36, RZ ;  /* 0x0000002452003c24 */ /* 0x000fe8000f8e02ff */
[----:B-1----:R-:W-:Y:S05]  /*5930*/  @P3 IMAD.WIDE R2, R0, 0x4, R2 ;  /* 0x0000000400023825 */ /* 0x002fea00078e0202 */
[----:B-----5:R1:W5:Y:S02]  /*5940*/  @P3 LDG.E R47, desc[UR46][R2.64] ;  /* 0x0000002e022f3981 */ /* 0x020364000c1e1900 */
[----:B-1----:R-:W2:Y:S02]  /*5950*/  @!P3 LDC R47, c[0x0][0x8a0] ;  /* 0x00022800ff2fbb82 */ /* 0x002ea40000000800 */
.L_x_95:
[----:B-----5:R-:W-:Y:S01]  /*5960*/  FSETP.NEU.AND P3, PT, R49, RZ, PT ;  /* 0x000000ff3100720b */ /* 0x020fe20003f6d000 */
[----:B------:R-:W-:Y:S01]  /*5970*/  IMAD.SHL.U32 R66, R92, 0x2, RZ ;  /* 0x000000025c427824 */ /* 0x000fe200078e00ff */
[----:B------:R-:W-:Y:S01]  /*5980*/  SEL R4, RZ, 0xffffffff, P2 ;  /* 0xffffffffff047807 */ /* 0x000fe20001000000 */
[----:B------:R-:W-:Y:S01]  /*5990*/  BSSY B1, `(.L_x_96) ;  /* 0x0000043000017945 */ /* 0x000fe20003800000 */
[----:B------:R-:W-:Y:S01]  /*59a0*/  @P1 LOP3.LUT P2, RZ, R88, 0xff, RZ, 0xc0, !PT ;  /* 0x000000ff58ff1812 */ /* 0x000fe2000784c0ff */
[----:B------:R-:W-:Y:S01]  /*59b0*/  VIADD R107, R66, UR48 ;  /* 0x00000030426b7c36 */ /* 0x000fe20008000000 */
[----:B------:R-:W-:Y:S01]  /*59c0*/  @P1 SEL R0, RZ, 0xffffffff, P3 ;  /* 0xffffffffff001807 */ /* 0x000fe20001800000 */
[----:B------:R-:W-:Y:S01]  /*59d0*/  IMAD.MOV.U32 R67, RZ, RZ, 0x1 ;  /* 0x00000001ff437424 */ /* 0x000fe200078e00ff */
[----:B------:R-:W-:Y:S01]  /*59e0*/  LOP3.LUT R98, R98, 0x1, RZ, 0x3c, !PT ;  /* 0x0000000162627812 */ /* 0x000fe200078e3cff */
[----:B------:R-:W-:Y:S01]  /*59f0*/  IMAD.MOV.U32 R65, RZ, RZ, RZ ;  /* 0x000000ffff417224 */ /* 0x000fe200078e00ff */
[----:B------:R-:W-:Y:S02]  /*5a00*/  @P0 SEL R0, R4, R0, !P2 ;  /* 0x0000000004000207 */ /* 0x000fe40005000000 */
[----:B------:R-:W-:Y:S02]  /*5a10*/  CS2R R78, SRZ ;  /* 0x00000000004e7805 */ /* 0x000fe4000001ff00 */
[----:B------:R-:W-:Y:S02]  /*5a20*/  LEA R64, R45, UR48, 0x3 ;  /* 0x000000302d407c11 */ /* 0x000fe4000f8e18ff */
[----:B------:R-:W-:Y:S02]  /*5a30*/  CS2R R76, SRZ ;  /* 0x00000000004c7805 */ /* 0x000fe4000001ff00 */
[----:B------:R-:W-:Y:S02]  /*5a40*/  @P1 LOP3.LUT R0, R0, 0x1, RZ, 0xc0, !PT ;  /* 0x0000000100001812 */ /* 0x000fe400078ec0ff */
[----:B------:R-:W-:Y:S02]  /*5a50*/  CS2R R70, SRZ ;  /* 0x0000000000467805 */ /* 0x000fe4000001ff00 */
[----:B------:R-:W-:Y:S02]  /*5a60*/  SHF.L.U32 R2, R97, 0x1f, RZ ;  /* 0x0000001f61027819 */ /* 0x000fe400000006ff */
[----:B------:R-:W-:Y:S02]  /*5a70*/  CS2R R68, SRZ ;  /* 0x0000000000447805 */ /* 0x000fe4000001ff00 */
[----:B------:R-:W-:Y:S02]  /*5a80*/  ISETP.NE.U32.OR P6, PT, R0, 0x1, !P1 ;  /* 0x000000010000780c */ /* 0x000fe40004fc5470 */
[----:B------:R-:W-:Y:S02]  /*5a90*/  CS2R R62, SRZ ;  /* 0x00000000003e7805 */ /* 0x000fe4000001ff00 */
[----:B------:R-:W-:Y:S02]  /*5aa0*/  PLOP3.LUT P2, PT, PT, PT, UP1, 0x80, 0x8 ;  /* 0x000000000008781c */ /* 0x000fe40003f4f018 */
[----:B------:R-:W-:Y:S02]  /*5ab0*/  CS2R R60, SRZ ;  /* 0x00000000003c7805 */ /* 0x000fe4000001ff00 */
[----:B------:R-:W-:Y:S02]  /*5ac0*/  LEA.HI R48, R45, R45, RZ, 0x1 ;  /* 0x0000002d2d307211 */ /* 0x000fe400078f08ff */
[----:B------:R-:W-:Y:S02]  /*5ad0*/  CS2R R58, SRZ ;  /* 0x00000000003a7805 */ /* 0x000fe4000001ff00 */
[----:B------:R-:W-:Y:S02]  /*5ae0*/  LOP3.LUT P4, R103, R88, 0xff, RZ, 0xc0, !PT ;  /* 0x000000ff58677812 */ /* 0x000fe4000788c0ff */
[----:B------:R-:W-:Y:S02]  /*5af0*/  CS2R R56, SRZ ;  /* 0x0000000000387805 */ /* 0x000fe4000001ff00 */
[----:B------:R-:W-:Y:S01]  /*5b00*/  SEL R3, RZ, 0xffffffff, P3 ;  /* 0xffffffffff037807 */ /* 0x000fe20001800000 */
[----:B------:R-:W-:Y:S01]  /*5b10*/  VIADD R108, R107, 0x400 ;  /* 0x000004006b6c7836 */ /* 0x000fe20000000000 */
[----:B------:R-:W-:Y:S01]  /*5b20*/  P2R R105, PR, RZ, 0x40 ;  /* 0x00000040ff697803 */ /* 0x000fe20000000000 */
[----:B------:R-:W-:Y:S01]  /*5b30*/  IMAD.IADD R106, R99, 0x1, R107 ;  /* 0x00000001636a7824 */ /* 0x000fe200078e026b */
[----:B------:R-:W-:Y:S02]  /*5b40*/  @P6 SHF.L.U32 R0, R98, 0x1f, RZ ;  /* 0x0000001f62006819 */ /* 0x000fe400000006ff */
[----:B------:R-:W-:Y:S02]  /*5b50*/  @P2 SEL R3, R4, R3, !P4 ;  /* 0x0000000304032207 */ /* 0x000fe40006000000 */
[----:B------:R1:W3:Y:S02]  /*5b60*/  @P6 SYNCS.PHASECHK.TRANS64.TRYWAIT P1, [UR48+0x90], R0 ;  /* 0x00009000ff0065a7 */ /* 0x0002e40008021130 */
[----:B------:R-:W-:Y:S04]  /*5b70*/  LOP3.LUT R3, R3, 0x1, RZ, 0xc0, !PT ;  /* 0x0000000103037812 */ /* 0x000fe800078ec0ff */
[----:B------:R-:W-:Y:S04]  /*5b80*/  ISETP.NE.U32.AND P5, PT, R3, 0x1, PT ;  /* 0x000000010300780c */ /* 0x000fe80003fa5070 */
[----:B------:R-:W-:Y:S01]  /*5b90*/  P2R R72, PR, RZ, 0x20 ;  /* 0x00000020ff487803 */ /* 0x000fe20000000000 */
[----:B------:R4:W2:Y:S01]  /*5ba0*/  SYNCS.PHASECHK.TRANS64.TRYWAIT P0, [R64+URZ+0x100], R2 ;  /* 0x00010002400075a7 */ /* 0x0008a200080011ff */
[C---:B-1----:R-:W-:Y:S01]  /*5bb0*/  IMAD.SHL.U32 R0, R48.reuse, 0x80, RZ ;  /* 0x0000008030007824 */ /* 0x042fe200078e00ff */
[----:B------:R-:W-:Y:S04]  /*5bc0*/  LOP3.LUT R48, R48, 0xffe, RZ, 0xc0, !PT ;  /* 0x00000ffe30307812 */ /* 0x000fe800078ec0ff */
[----:B------:R-:W-:Y:S01]  /*5bd0*/  LOP3.LUT R0, R0, 0xffffff00, RZ, 0xc0, !PT ;  /* 0xffffff0000007812 */ /* 0x000fe200078ec0ff */
[----:B------:R-:W-:Y:S04]  /*5be0*/  IMAD.IADD R48, R45, 0x1, -R48 ;  /* 0x000000012d307824 */ /* 0x000fe800078e0a30 */
[----:B------:R-:W-:Y:S04]  /*5bf0*/  IMAD.IADD R0, R46, 0x1, R0 ;  /* 0x000000012e007824 */ /* 0x000fe800078e0200 */
[----:B------:R-:W-:Y:S01]  /*5c00*/  IMAD R48, R48, 0x100000, R0 ;  /* 0x0010000030307824 */ /* 0x000fe200078e0200 */
[----:B---3--:R-:W-:Y:S01]  /*5c10*/  @P6 SEL R67, RZ, 0x1, !P1 ;  /* 0x00000001ff436807 */ /* 0x008fe20004800000 */
[----:B----4-:R-:W-:Y:S06]  /*5c20*/  @!P6 BRA `(.L_x_97) ;  /* 0x000000000064e947 */ /* 0x010fec0003800000 */
[----:B------:R-:W-:Y:S01]  /*5c30*/  @P5 IMAD R5, R100, 0x2, R108 ;  /* 0x0000000264055824 */ /* 0x000fe200078e026c */
[----:B------:R-:W-:Y:S01]  /*5c40*/  ISETP.NE.AND P1, PT, R67, RZ, PT ;  /* 0x000000ff4300720c */ /* 0x000fe20003f25270 */
[----:B------:R-:W-:Y:S01]  /*5c50*/  IMAD.MOV.U32 R78, RZ, RZ, RZ ;  /* 0x000000ffff4e7224 */ /* 0x000fe200078e00ff */
[----:B------:R-:W-:Y:S01]  /*5c60*/  BSSY B0, `(.L_x_98) ;  /* 0x000000d000007945 */ /* 0x000fe20003800000 */
[----:B------:R-:W-:Y:S01]  /*5c70*/  @P5 IMAD.IADD R4, R99, 0x1, R5 ;  /* 0x0000000163045824 */ /* 0x000fe200078e0205 */
[----:B------:R-:W-:Y:S02]  /*5c80*/  CS2R R70, SRZ ;  /* 0x0000000000467805 */ /* 0x000fe4000001ff00 */
[----:B------:R-:W-:Y:S02]  /*5c90*/  CS2R R68, SRZ ;  /* 0x0000000000447805 */ /* 0x000fe4000001ff00 */
[----:B------:R-:W-:Y:S02]  /*5ca0*/  CS2R R76, SRZ ;  /* 0x00000000004c7805 */ /* 0x000fe4000001ff00 */
[----:B------:R-:W-:Y:S02]  /*5cb0*/  CS2R R58, SRZ ;  /* 0x00000000003a7805 */ /* 0x000fe4000001ff00 */
[----:B------:R-:W-:Y:S02]  /*5cc0*/  CS2R R56, SRZ ;  /* 0x0000000000387805 */ /* 0x000fe4000001ff00 */
[----:B------:R-:W-:Y:S02]  /*5cd0*/  CS2R R62, SRZ ;  /* 0x00000000003e7805 */ /* 0x000fe4000001ff00 */
[----:B------:R-:W-:Y:S01]  /*5ce0*/  CS2R R60, SRZ ;  /* 0x00000000003c7805 */ /* 0x000fe2000001ff00 */
[----:B------:R-:W-:Y:S06]  /*5cf0*/  @P1 BRA `(.L_x_99) ;  /* 0x00000000000c1947 */ /* 0x000fec0003800000 */
[----:B------:R-:W-:Y:S04]  /*5d00*/  SHF.L.U32 R3, R98, 0x1f, RZ ;  /* 0x0000001f62037819 */ /* 0x000fe800000006ff */
[----:B------:R-:W1:Y:S02]  /*5d10*/  SYNCS.PHASECHK.TRANS64.TRYWAIT P1, [UR48+0x90], R3 ;  /* 0x00009003ff0075a7 */ /* 0x000e640008021130 */
[----:B-1----:R-:W-:Y:S05]  /*5d20*/  @!P1 BRA `(.L_x_100) ;  /* 0x0000003c00f89947 */ /* 0x002fea0003800000 */
.L_x_99:
[----:B------:R-:W-:Y:S05]  /*5d30*/  BSYNC B0 ;  /* 0x0000000000007941 */ /* 0x000fea0003800000 */
.L_x_98:
[----:B------:R-:W-:Y:S01]  /*5d40*/  ISETP.NE.AND P1, PT, R72, RZ, PT ;  /* 0x000000ff4800720c */ /* 0x000fe20003f25270 */
[----:B------:R-:W-:Y:S11]  /*5d50*/  HFMA2 R65, -RZ, RZ, 0, 5.9604644775390625e-08 ;  /* 0x00000001ff417431 */ /* 0x000ff600000001ff */
[----:B------:R-:W-:Y:S01]  /*5d60*/  @!UPT UIADD3 URZ, UPT, UPT, URZ, URZ, URZ ;  /* 0x000000fffffff290 */ /* 0x000fe2000fffe0ff */
[----:B------:R-:W-:Y:S05]  /*5d70*/  @P1 WARPSYNC.ALL ;  /* 0x0000000000001948 */ /* 0x000fea0003800000 */
[----:B------:R3:W4:Y:S04]  /*5d80*/  @P1 LDSM.16.M88.4 R68, [R5] ;  /* 0x000000000544183b */ /* 0x0007280000000200 */
[----:B------:R3:W1:Y:S04]  /*5d90*/  @P1 LDSM.16.M88.4 R76, [R4] ;  /* 0x00000000044c183b */ /* 0x0006680000000200 */
[----:B------:R3:W1:Y:S04]  /*5da0*/  @P1 LDSM.16.M88.4 R56, [R66+UR48+0x400] ;  /* 0x000400304238183b */ /* 0x0006680008000200 */
[----:B------:R3:W1:Y:S02]  /*5db0*/  @P1 LDSM.16.M88.4 R60, [R106+0x400] ;  /* 0x000400006a3c183b */ /* 0x0006640000000200 */
.L_x_97:
[----:B------:R-:W-:Y:S05]  /*5dc0*/  BSYNC B1 ;  /* 0x0000000000017941 */ /* 0x000fea0003800000 */
.L_x_96:
[----:B-1----:R-:W-:Y:S04]  /*5dd0*/  SHF.R.U32.HI R0, RZ, 0x15, R48 ;  /* 0x00000015ff007819 */ /* 0x002fe80000011630 */
[----:B------:R-:W-:Y:S01]  /*5de0*/  LOP3.LUT P1, RZ, R0, 0x3, R93, 0x48, !PT ;  /* 0x0000000300ff7812 */ /* 0x000fe2000782485d */
[----:B------:R-:W-:Y:S01]  /*5df0*/  @!UPT UIADD3 URZ, UPT, UPT, URZ, URZ, URZ ;  /* 0x000000fffffff290 */ /* 0x000fe2000fffe0ff */
[----:B--2---:R-:W-:Y:S11]  /*5e00*/  @P0 BRA `(.L_x_101) ;  /* 0x0000000000080947 */ /* 0x004ff60003800000 */
[----:B------:R-:W1:Y:S02]  /*5e10*/  SYNCS.PHASECHK.TRANS64.TRYWAIT P0, [R64+URZ+0x100], R2 ;  /* 0x00010002400075a7 */ /* 0x000e6400080011ff */
[----:B-1----:R-:W-:Y:S05]  /*5e20*/  @!P0 BRA `(.L_x_102) ;  /* 0x0000003c00d08947 */ /* 0x002fea0003800000 */
.L_x_101:
[----:B------:R-:W-:Y:S05]  /*5e30*/  @!P1 BRA `(.L_x_103) ;  /* 0x0000000000409947 */ /* 0x000fea0003800000 */
[----:B------:R-:W3:Y:S01]  /*5e40*/  LDCU.64 UR8, c[0x4][0x70] ;  /* 0x01000e00ff0877ac */ /* 0x000ee20008000a00 */
[----:B------:R-:W-:Y:S01]  /*5e50*/  MOV R3, 0x0 ;  /* 0x0000000000037802 */ /* 0x000fe20000000f00 */
[----:B------:R-:W-:Y:S02]  /*5e60*/  HFMA2 R12, -RZ, RZ, 0, 5.9604644775390625e-08 ;  /* 0x00000001ff0c7431 */ /* 0x000fe400000001ff */
[----:B------:R-:W-:Y:S02]  /*5e70*/  IMAD.MOV.U32 R8, RZ, RZ, 0x192 ;  /* 0x00000192ff087424 */ /* 0x000fe400078e00ff */
[----:B------:R-:W-:Y:S01]  /*5e80*/  IMAD.MOV.U32 R13, RZ, RZ, RZ ;  /* 0x000000ffff0d7224 */ /* 0x000fe200078e00ff */
[----:B------:R-:W2:Y:S01]  /*5e90*/  LDCU.64 UR6, c[0x4][0x78] ;  /* 0x01000f00ff0677ac */ /* 0x000ea20008000a00 */
[----:B-1----:R-:W1:Y:S01]  /*5ea0*/  LDC.64 R2, c[0x4][R3] ;  /* 0x0100000003027b82 */ /* 0x002e620000000a00 */
[----:B------:R-:W5:Y:S01]  /*5eb0*/  LDCU.64 UR4, c[0x4][0x10] ;  /* 0x01000200ff0477ac */ /* 0x000f620008000a00 */
[----:B---3--:R-:W-:Y:S01]  /*5ec0*/  MOV R5, UR9 ;  /* 0x0000000900057c02 */ /* 0x008fe20008000f00 */
[----:B------:R-:W-:Y:S01]  /*5ed0*/  IMAD.U32 R4, RZ, RZ, UR8 ;  /* 0x00000008ff047e24 */ /* 0x000fe2000f8e00ff */
[----:B--2---:R-:W-:Y:S01]  /*5ee0*/  MOV R7, UR7 ;  /* 0x0000000700077c02 */ /* 0x004fe20008000f00 */
[----:B------:R-:W-:Y:S01]  /*5ef0*/  IMAD.U32 R6, RZ, RZ, UR6 ;  /* 0x00000006ff067e24 */ /* 0x000fe2000f8e00ff */
[----:B-----5:R-:W-:Y:S01]  /*5f00*/  MOV R11, UR5 ;  /* 0x00000005000b7c02 */ /* 0x020fe20008000f00 */
[----:B------:R-:W-:Y:S02]  /*5f10*/  IMAD.U32 R10, RZ, RZ, UR4 ;  /* 0x00000004ff0a7e24 */ /* 0x000fe4000f8e00ff */
[----:B------:R-:W-:Y:S07]  /*5f20*/  LEPC R20, `(.L_x_103) ;  /* 0x000000001014794e */ /* 0x000fee0000000000 */
[----:B-1--4-:R-:W-:Y:S05]  /*5f30*/  CALL.ABS.NOINC R2 ;  /* 0x0000000002007343 */ /* 0x012fea0003c00000 */
.L_x_103:
[----:B------:R-:W-:Y:S05]  /*5f40*/  WARPSYNC.ALL ;  /* 0x0000000000007948 */ /* 0x000fea0003800000 */
[----:B------:R-:W-:Y:S01]  /*5f50*/  R2UR UR4, R48 ;  /* 0x00000000300472ca */ /* 0x000fe200000e0000 */
[--C-:B------:R-:W-:Y:S01]  /*5f60*/  HADD2.F32 R50, -RZ, R56.reuse.H0_H0 ;  /* 0x20000038ff327230 */ /* 0x100fe20000004100 */
[----:B------:R-:W-:Y:S01]  /*5f70*/  SHF.L.U32 R73, R100, 0x1, RZ ;  /* 0x0000000164497819 */ /* 0x000fe200000006ff */
[----:B------:R-:W-:Y:S01]  /*5f80*/  HADD2.F32 R51, -RZ, R56.H1_H1 ;  /* 0x30000038ff337230 */ /* 0x000fe20000004100 */
[----:B------:R-:W-:Y:S01]  /*5f90*/  ISETP.NE.AND P0, PT, R101, RZ, PT ;  /* 0x000000ff6500720c */ /* 0x000fe20003f05270 */
[--C-:B------:R-:W-:Y:S01]  /*5fa0*/  HADD2.F32 R52, -RZ, R57.reuse.H0_H0 ;  /* 0x20000039ff347230 */ /* 0x100fe20000004100 */
[----:B------:R-:W-:Y:S01]  /*5fb0*/  IADD3 R108, PT, PT, R108, R73, RZ ;  /* 0x000000496c6c7210 */ /* 0x000fe20007ffe0ff */
[----:B------:R-:W-:Y:S03]  /*5fc0*/  BSSY.RECONVERGENT B0, `(.L_x_104) ;  /* 0x0000086000007945 */ /* 0x000fe60003800200 */
[----:B------:R-:W-:Y:S03]  /*5fd0*/  IADD3 R109, PT, PT, R99, R108, RZ ;  /* 0x0000006c636d7210 */ /* 0x000fe60007ffe0ff */
[----:B---3--:R-:W2:Y:S02]  /*5fe0*/  LDTM.16dp256bit.x8 R4, tmem[UR4] ;  /* 0x00000004000479ee */ /* 0x008ea400081a0000 */
[C---:B--2---:R-:W-:Y:S01]  /*5ff0*/  FMUL R0, R47.reuse, R4 ;  /* 0x000000042f007220 */ /* 0x044fe20000400000 */
[C---:B-1----:R-:W-:Y:S01]  /*6000*/  FMUL R2, R47.reuse, R5 ;  /* 0x000000052f027220 */ /* 0x042fe20000400000 */
[C---:B------:R-:W-:Y:S01]  /*6010*/  FMUL R4, R47.reuse, R8 ;  /* 0x000000082f047220 */ /* 0x040fe20000400000 */
[----:B------:R-:W-:Y:S01]  /*6020*/  FMUL R3, R47, R6 ;  /* 0x000000062f037220 */ /* 0x000fe20000400000 */
[C---:B------:R-:W-:Y:S01]  /*6030*/  FFMA R0, R49.reuse, R50, R0 ;  /* 0x0000003231007223 */ /* 0x040fe20000000000 */
[----:B------:R-:W-:Y:S01]  /*6040*/  FFMA R2, R49, R51, R2 ;  /* 0x0000003331027223 */ /* 0x000fe20000000002 */
[C---:B------:R-:W-:Y:S01]  /*6050*/  FMUL R5, R47.reuse, R9 ;  /* 0x000000092f057220 */ /* 0x040fe20000400000 */
        /* <DEDUP_REMOVED lines=16> */
[----:B------:R-:W-:Y:S02]  /*6160*/  HADD2.F32 R32, -RZ, R57.H1_H1 ;  /* 0x30000039ff207230 */ /* 0x000fe40000004100 */
[C---:B------:R-:W-:Y:S01]  /*6170*/  FMUL R26, R47.reuse, R30 ;  /* 0x0000001e2f1a7220 */ /* 0x040fe20000400000 */
[----:B------:R-:W-:Y:S01]  /*6180*/  FMUL R29, R47, R33 ;  /* 0x000000212f1d7220 */ /* 0x000fe20000400000 */
[--C-:B------:R-:W-:Y:S02]  /*6190*/  HADD2.F32 R33, -RZ, R58.reuse.H0_H0 ;  /* 0x2000003aff217230 */ /* 0x100fe40000004100 */
[----:B------:R-:W-:Y:S01]  /*61a0*/  FFMA R3, R49, R52, R3 ;  /* 0x0000003431037223 */ /* 0x000fe20000000003 */
[C---:B------:R-:W-:Y:S01]  /*61b0*/  FMUL R7, R47.reuse, R7 ;  /* 0x000000072f077220 */ /* 0x040fe20000400000 */
[----:B------:R-:W-:Y:S01]  /*61c0*/  FMUL R30, R47, R34 ;  /* 0x000000222f1e7220 */ /* 0x000fe20000400000 */
[----:B------:R-:W-:Y:S01]  /*61d0*/  HADD2.F32 R34, -RZ, R58.H1_H1 ;  /* 0x3000003aff227230 */ /* 0x000fe20000004100 */
[----:B------:R-:W-:Y:S01]  /*61e0*/  F2FP.F16.F32.PACK_AB R52, R2, R0 ;  /* 0x000000000234723e */ /* 0x000fe200000000ff */
[--C-:B------:R-:W-:Y:S02]  /*61f0*/  HADD2.F32 R0, -RZ, R59.reuse.H0_H0 ;  /* 0x2000003bff007230 */ /* 0x100fe40000004100 */
[C---:B------:R-:W-:Y:S01]  /*6200*/  FFMA R7, R49.reuse, R32, R7 ;  /* 0x0000002031077223 */ /* 0x040fe20000000007 */
[----:B------:R-:W-:Y:S02]  /*6210*/  HADD2.F32 R2, -RZ, R59.H1_H1 ;  /* 0x3000003bff027230 */ /* 0x000fe40000004100 */
[C---:B------:R-:W-:Y:S01]  /*6220*/  FFMA R4, R49.reuse, R33, R4 ;  /* 0x0000002131047223 */ /* 0x040fe20000000004 */
[C---:B------:R-:W-:Y:S01]  /*6230*/  FFMA R5, R49.reuse, R34, R5 ;  /* 0x0000002231057223 */ /* 0x040fe20000000005 */
[----:B------:R-:W-:Y:S01]  /*6240*/  FFMA R6, R49, R0, R6 ;  /* 0x0000000031067223 */ /* 0x000fe20000000006 */
[--C-:B------:R-:W-:Y:S02]  /*6250*/  HADD2.F32 R0, -RZ, R60.reuse.H0_H0 ;  /* 0x2000003cff007230 */ /* 0x100fe40000004100 */
[----:B------:R-:W-:Y:S01]  /*6260*/  FMUL R11, R47, R11 ;  /* 0x0000000b2f0b7220 */ /* 0x000fe20000400000 */
[----:B------:R-:W-:Y:S01]  /*6270*/  F2FP.F16.F32.PACK_AB R53, R7, R3 ;  /* 0x000000030735723e */ /* 0x000fe200000000ff */
[--C-:B------:R-:W-:Y:S02]  /*6280*/  HADD2.F32 R3, -RZ, R61.reuse.H0_H0 ;  /* 0x2000003dff037230 */ /* 0x100fe40000004100 */
[----:B------:R-:W-:Y:S01]  /*6290*/  FMUL R15, R47, R15 ;  /* 0x0000000f2f0f7220 */ /* 0x000fe20000400000 */
[C---:B------:R-:W-:Y:S01]  /*62a0*/  FFMA R11, R49.reuse, R2, R11 ;  /* 0x00000002310b7223 */ /* 0x040fe2000000000b */
[----:B------:R-:W-:Y:S02]  /*62b0*/  HADD2.F32 R2, -RZ, R60.H1_H1 ;  /* 0x3000003cff027230 */ /* 0x000fe40000004100 */
[----:B------:R-:W-:Y:S01]  /*62c0*/  FFMA R8, R49, R0, R8 ;  /* 0x0000000031087223 */ /* 0x000fe20000000008 */
[----:B------:R-:W-:Y:S02]  /*62d0*/  HADD2.F32 R0, -RZ, R61.H1_H1 ;  /* 0x3000003dff007230 */ /* 0x000fe40000004100 */
[C---:B------:R-:W-:Y:S01]  /*62e0*/  FMUL R19, R47.reuse, R19 ;  /* 0x000000132f137220 */ /* 0x040fe20000400000 */
[----:B------:R-:W-:Y:S01]  /*62f0*/  FMUL R23, R47, R23 ;  /* 0x000000172f177220 */ /* 0x000fe20000400000 */
[C---:B------:R-:W-:Y:S01]  /*6300*/  FFMA R9, R49.reuse, R2, R9 ;  /* 0x0000000231097223 */ /* 0x040fe20000000009 */
[--C-:B------:R-:W-:Y:S02]  /*6310*/  HADD2.F32 R2, -RZ, R62.reuse.H0_H0 ;  /* 0x2000003eff027230 */ /* 0x100fe40000004100 */
[C---:B------:R-:W-:Y:S01]  /*6320*/  FFMA R10, R49.reuse, R3, R10 ;  /* 0x00000003310a7223 */ /* 0x040fe2000000000a */
[--C-:B------:R-:W-:Y:S02]  /*6330*/  HADD2.F32 R3, -RZ, R63.reuse.H0_H0 ;  /* 0x2000003fff037230 */ /* 0x100fe40000004100 */
[C---:B------:R-:W-:Y:S01]  /*6340*/  FFMA R15, R49.reuse, R0, R15 ;  /* 0x00000000310f7223 */ /* 0x040fe2000000000f */
[----:B------:R-:W-:Y:S02]  /*6350*/  HADD2.F32 R0, -RZ, R62.H1_H1 ;  /* 0x3000003eff007230 */ /* 0x000fe40000004100 */
[----:B------:R-:W-:Y:S01]  /*6360*/  FFMA R12, R49, R2, R12 ;  /* 0x00000002310c7223 */ /* 0x000fe2000000000c */
[--C-:B----4-:R-:W-:Y:S02]  /*6370*/  HADD2.F32 R2, -RZ, R68.reuse.H0_H0 ;  /* 0x20000044ff027230 */ /* 0x110fe40000004100 */
[C---:B------:R-:W-:Y:S01]  /*6380*/  FMUL R27, R47.reuse, R27 ;  /* 0x0000001b2f1b7220 */ /* 0x040fe20000400000 */
[----:B------:R-:W-:Y:S01]  /*6390*/  FMUL R31, R47, R31 ;  /* 0x0000001f2f1f7220 */ /* 0x000fe20000400000 */
[C---:B------:R-:W-:Y:S01]  /*63a0*/  FFMA R13, R49.reuse, R0, R13 ;  /* 0x00000000310d7223 */ /* 0x040fe2000000000d */
[----:B------:R-:W-:Y:S02]  /*63b0*/  HADD2.F32 R0, -RZ, R63.H1_H1 ;  /* 0x3000003fff007230 */ /* 0x000fe40000004100 */
[----:B------:R-:W-:Y:S01]  /*63c0*/  FFMA R14, R49, R3, R14 ;  /* 0x00000003310e7223 */ /* 0x000fe2000000000e */
[----:B------:R-:W-:Y:S01]  /*63d0*/  HADD2.F32 R3, -RZ, R68.H1_H1 ;  /* 0x30000044ff037230 */ /* 0x000fe20000004100 */
[----:B------:R-:W-:Y:S01]  /*63e0*/  F2FP.F16.F32.PACK_AB R54, R5, R4 ;  /* 0x000000040536723e */ /* 0x000fe200000000ff */
[----:B------:R-:W-:Y:S02]  /*63f0*/  HADD2.F32 R4, -RZ, R79.H0_H0 ;  /* 0x2000004fff047230 */ /* 0x000fe40000004100 */
[C---:B------:R-:W-:Y:S01]  /*6400*/  FFMA R19, R49.reuse, R0, R19 ;  /* 0x0000000031137223 */ /* 0x040fe20000000013 */
[--C-:B------:R-:W-:Y:S02]  /*6410*/  HADD2.F32 R0, -RZ, R69.reuse.H0_H0 ;  /* 0x20000045ff007230 */ /* 0x100fe40000004100 */
[C---:B------:R-:W-:Y:S01]  /*6420*/  FFMA R16, R49.reuse, R2, R16 ;  /* 0x0000000231107223 */ /* 0x040fe20000000010 */
[----:B------:R-:W-:Y:S01]  /*6430*/  FFMA R17, R49, R3, R17 ;  /* 0x0000000331117223 */ /* 0x000fe20000000011 */
[----:B------:R-:W-:Y:S01]  /*6440*/  HADD2.F32 R2, -RZ, R69.H1_H1 ;  /* 0x30000045ff027230 */ /* 0x000fe20000004100 */
[----:B------:R-:W-:Y:S01]  /*6450*/  F2FP.F16.F32.PACK_AB R55, R11, R6 ;  /* 0x000000060b37723e */ /* 0x000fe200000000ff */
[----:B------:R-:W-:Y:S01]  /*6460*/  FFMA R18, R49, R0, R18 ;  /* 0x0000000031127223 */ /* 0x000fe20000000012 */
[--C-:B------:R-:W-:Y:S01]  /*6470*/  HADD2.F32 R0, -RZ, R70.reuse.H0_H0 ;  /* 0x20000046ff007230 */ /* 0x100fe20000004100 */
[----:B------:R-:W-:Y:S01]  /*6480*/  F2FP.F16.F32.PACK_AB R8, R9, R8 ;  /* 0x000000080908723e */ /* 0x000fe200000000ff */
[C---:B------:R-:W-:Y:S01]  /*6490*/  FFMA R23, R49.reuse, R2, R23 ;  /* 0x0000000231177223 */ /* 0x040fe20000000017 */
[----:B------:R1:W-:Y:S01]  /*64a0*/  STSM.16.M88.4 [R107+0x400], R52 ;  /* 0x000400346b007844 */ /* 0x0003e20000000200 */
[----:B------:R-:W-:Y:S02]  /*64b0*/  HADD2.F32 R2, -RZ, R70.H1_H1 ;  /* 0x30000046ff027230 */ /* 0x000fe40000004100 */
[----:B------:R-:W-:Y:S01]  /*64c0*/  FFMA R20, R49, R0, R20 ;  /* 0x0000000031147223 */ /* 0x000fe20000000014 */
[--C-:B------:R-:W-:Y:S01]  /*64d0*/  HADD2.F32 R3, -RZ, R71.reuse.H0_H0 ;  /* 0x20000047ff037230 */ /* 0x100fe20000004100 */
[----:B------:R-:W-:Y:S01]  /*64e0*/  F2FP.F16.F32.PACK_AB R9, R15, R10 ;  /* 0x0000000a0f09723e */ /* 0x000fe200000000ff */
[----:B------:R-:W-:Y:S02]  /*64f0*/  HADD2.F32 R0, -RZ, R71.H1_H1 ;  /* 0x30000047ff007230 */ /* 0x000fe40000004100 */
[C---:B------:R-:W-:Y:S01]  /*6500*/  FFMA R21, R49.reuse, R2, R21 ;  /* 0x0000000231157223 */ /* 0x040fe20000000015 */
[--C-:B------:R-:W-:Y:S02]  /*6510*/  HADD2.F32 R2, -RZ, R76.reuse.H0_H0 ;  /* 0x2000004cff027230 */ /* 0x100fe40000004100 */
[C---:B------:R-:W-:Y:S01]  /*6520*/  FFMA R22, R49.reuse, R3, R22 ;  /* 0x0000000331167223 */ /* 0x040fe20000000016 */
[--C-:B------:R-:W-:Y:S02]  /*6530*/  HADD2.F32 R3, -RZ, R77.reuse.H0_H0 ;  /* 0x2000004dff037230 */ /* 0x100fe40000004100 */
[C---:B------:R-:W-:Y:S01]  /*6540*/  FFMA R27, R49.reuse, R0, R27 ;  /* 0x00000000311b7223 */ /* 0x040fe2000000001b */
[----:B------:R-:W-:Y:S02]  /*6550*/  HADD2.F32 R0, -RZ, R76.H1_H1 ;  /* 0x3000004cff007230 */ /* 0x000fe40000004100 */
[----:B------:R-:W-:Y:S01]  /*6560*/  FFMA R24, R49, R2, R24 ;  /* 0x0000000231187223 */ /* 0x000fe20000000018 */
[--C-:B------:R-:W-:Y:S02]  /*6570*/  HADD2.F32 R2, -RZ, R78.reuse.H0_H0 ;  /* 0x2000004eff027230 */ /* 0x100fe40000004100 */
[----:B------:R-:W-:Y:S01]  /*6580*/  FMUL R35, R47, R35 ;  /* 0x000000232f237220 */ /* 0x000fe20000400000 */
[----:B------:R-:W-:Y:S01]  /*6590*/  F2FP.F16.F32.PACK_AB R10, R13, R12 ;  /* 0x0000000c0d0a723e */ /* 0x000fe200000000ff */
[C---:B------:R-:W-:Y:S01]  /*65a0*/  FFMA R25, R49.reuse, R0, R25 ;  /* 0x0000000031197223 */ /* 0x040fe20000000019 */
[----:B------:R-:W-:Y:S02]  /*65b0*/  HADD2.F32 R0, -RZ, R77.H1_H1 ;  /* 0x3000004dff007230 */ /* 0x000fe40000004100 */
[----:B------:R-:W-:Y:S01]  /*65c0*/  FFMA R26, R49, R3, R26 ;  /* 0x00000003311a7223 */ /* 0x000fe2000000001a */
[----:B------:R-:W-:Y:S01]  /*65d0*/  HADD2.F32 R3, -RZ, R78.H1_H1 ;  /* 0x3000004eff037230 */ /* 0x000fe20000004100 */
[----:B------:R-:W-:Y:S01]  /*65e0*/  F2FP.F16.F32.PACK_AB R11, R19, R14 ;  /* 0x0000000e130b723e */ /* 0x000fe200000000ff */
[C---:B------:R-:W-:Y:S01]  /*65f0*/  FFMA R31, R49.reuse, R0, R31 ;  /* 0x00000000311f7223 */ /* 0x040fe2000000001f */
[----:B------:R-:W-:Y:S02]  /*6600*/  HADD2.F32 R0, -RZ, R79.H1_H1 ;  /* 0x3000004fff007230 */ /* 0x000fe40000004100 */
[C---:B------:R-:W-:Y:S01]  /*6610*/  FFMA R28, R49.reuse, R2, R28 ;  /* 0x00000002311c7223 */ /* 0x040fe2000000001c */
[----:B------:R1:W-:Y:S01]  /*6620*/  STSM.16.M88.4 [R106+0x400], R8 ;  /* 0x000400086a007844 */ /* 0x0003e20000000200 */
[----:B------:R-:W-:Y:S01]  /*6630*/  FFMA R29, R49, R3, R29 ;  /* 0x00000003311d7223 */ /* 0x000fe2000000001d */
[----:B------:R-:W-:Y:S01]  /*6640*/  F2FP.F16.F32.PACK_AB R16, R17, R16 ;  /* 0x000000101110723e */ /* 0x000fe200000000ff */
[----:B------:R-:W-:Y:S01]  /*6650*/  FFMA R30, R49, R4, R30 ;  /* 0x00000004311e7223 */ /* 0x000fe2000000001e */
[----:B------:R-:W-:Y:S01]  /*6660*/  F2FP.F16.F32.PACK_AB R17, R23, R18 ;  /* 0x000000121711723e */ /* 0x000fe200000000ff */
[----:B------:R-:W-:Y:S01]  /*6670*/  FFMA R35, R49, R0, R35 ;  /* 0x0000000031237223 */ /* 0x000fe20000000023 */
[----:B------:R-:W-:Y:S02]  /*6680*/  F2FP.F16.F32.PACK_AB R18, R21, R20 ;  /* 0x000000141512723e */ /* 0x000fe400000000ff */
[----:B------:R-:W-:Y:S02]  /*6690*/  F2FP.F16.F32.PACK_AB R19, R27, R22 ;  /* 0x000000161b13723e */ /* 0x000fe400000000ff */
[----:B------:R-:W-:Y:S02]  /*66a0*/  F2FP.F16.F32.PACK_AB R24, R25, R24 ;  /* 0x000000181918723e */ /* 0x000fe400000000ff */
[----:B------:R-:W-:Y:S01]  /*66b0*/  F2FP.F16.F32.PACK_AB R25, R31, R26 ;  /* 0x0000001a1f19723e */ /* 0x000fe200000000ff */
[----:B------:R1:W-:Y:S01]  /*66c0*/  STSM.16.M88.4 [R108], R16 ;  /* 0x000000106c007844 */ /* 0x0003e20000000200 */
[----:B------:R-:W-:Y:S02]  /*66d0*/  F2FP.F16.F32.PACK_AB R26, R29, R28 ;  /* 0x0000001c1d1a723e */ /* 0x000fe400000000ff */
[----:B------:R-:W-:Y:S05]  /*66e0*/  F2FP.F16.F32.PACK_AB R27, R35, R30 ;  /* 0x0000001e231b723e */ /* 0x000fea00000000ff */
[----:B------:R1:W-:Y:S01]  /*66f0*/  STSM.16.M88.4 [R109], R24 ;  /* 0x000000186d007844 */ /* 0x0003e20000000200 */
[----:B------:R-:W-:Y:S01]  /*6700*/  @!PT LDS RZ, [RZ] ;  /* 0x00000000fffff984 */ /* 0x000fe20000000800 */
[----:B------:R-:W-:Y:S01]  /*6710*/  @!PT LDS RZ, [RZ] ;  /* 0x00000000fffff984 */ /* 0x000fe20000000800 */
[----:B------:R-:W-:Y:S01]  /*6720*/  @!PT LDS RZ, [RZ] ;  /* 0x00000000fffff984 */ /* 0x000fe20000000800 */
[----:B------:R-:W-:Y:S01]  /*6730*/  @!PT LDS RZ, [RZ] ;  /* 0x00000000fffff984 */ /* 0x000fe20000000800 */
[----:B------:R2:W-:Y:S07]  /*6740*/  MEMBAR.ALL.CTA ;  /* 0x0000000000007992 */ /* 0x0005ee0000008000 */
[----:B--2---:R-:W2:Y:S02]  /*6750*/  FENCE.VIEW.ASYNC.S ;  /* 0x00000000000073c6 */ /* 0x004ea40000000000 */
[----:B--2---:R-:W-:Y:S06]  /*6760*/  BAR.SYNC.DEFER_BLOCKING 0x1, 0x80 ;  /* 0x0042000000007b1d */ /* 0x004fec0000010000 */
[----:B------:R-:W-:Y:S05]  /*6770*/  @P0 BRA `(.L_x_105) ;  /* 0x0000000000280947 */ /* 0x000fea0003800000 */
[----:B------:R-:W-:Y:S02]  /*6780*/  UIADD3 UR4, UPT, UPT, UR48, 0x400, URZ ;  /* 0x0000040030047890 */ /* 0x000fe4000fffe0ff */
[----:B------:R-:W-:Y:S01]  /*6790*/  UIADD3 UR6, UP0, UPT, UR52, 0x680, URZ ;  /* 0x0000068034067890 */ /* 0x000fe2000ff1e0ff */
[----:B------:R-:W-:Y:S03]  /*67a0*/  UMOV UR43, UR36 ;  /* 0x00000024002b7c82 */ /* 0x000fe60008000000 */
[----:B------:R-:W-:Y:S01]  /*67b0*/  MOV R94, UR4 ;  /* 0x00000004005e7c02 */ /* 0x000fe20008000f00 */
[----:B------:R-:W-:Y:S03]  /*67c0*/  UIADD3.X UR7, UPT, UPT, URZ, UR53, URZ, UP0, !UPT ;  /* 0x00000035ff077290 */ /* 0x000fe600087fe4ff */
[----:B------:R-:W-:Y:S11]  /*67d0*/  R2UR UR40, R94 ;  /* 0x000000005e2872ca */ /* 0x000ff600000e0000 */
[----:B------:R-:W-:Y:S02]  /*67e0*/  @!UPT UIADD3 URZ, UPT, UPT, URZ, URZ, URZ ;  /* 0x000000fffffff290 */ /* 0x000fe4000fffe0ff */
[----:B------:R2:W-:Y:S01]  /*67f0*/  UTMASTG.3D [UR40], [UR6] ;  /* 0x00000028060073b5 */ /* 0x0005e20008010000 */
[----:B------:R0:W-:Y:S01]  /*6800*/  UTMACMDFLUSH ;  /* 0x00000000000079b7 */ /* 0x0001e20000000000 */
[----:B--2---:R-:W-:Y:S04]  /*6810*/  DEPBAR.LE SB0, 0x1 ;  /* 0x000080400000791a */ /* 0x004fe80000000000 */
.L_x_105:
[----:B------:R-:W-:Y:S05]  /*6820*/  BSYNC.RECONVERGENT B0 ;  /* 0x0000000000007941 */ /* 0x000fea0003800200 */
.L_x_104:
[----:B------:R-:W-:Y:S01]  /*6830*/  BAR.SYNC.DEFER_BLOCKING 0x1, 0x80 ;  /* 0x0042000000007b1d */ /* 0x000fe20000010000 */
[----:B------:R-:W-:Y:S01]  /*6840*/  ISETP.NE.AND P1, PT, R105, RZ, PT ;  /* 0x000000ff6900720c */ /* 0x000fe20003f25270 */
[----:B------:R-:W-:Y:S01]  /*6850*/  UISETP.NE.AND UP0, UPT, UR49, URZ, UPT ;  /* 0x000000ff3100728c */ /* 0x000fe2000bf05270 */
[----:B------:R-:W-:Y:S11]  /*6860*/  LEA R2, R65, UR48, 0x3 ;  /* 0x0000003041027c11 */ /* 0x000ff6000f8e18ff */
[----:B------:R-:W-:Y:S01]  /*6870*/  @P1 SHF.L.U32 R3, R98, 0x1f, RZ ;  /* 0x0000001f62031819 */ /* 0x000fe200000006ff */
[----:B------:R-:W-:Y:S06]  /*6880*/  BRA.U !UP0, `(.L_x_106) ;  /* 0x0000000108247547 */ /* 0x000fec000b800000 */
[----:B------:R-:W-:Y:S01]  /*6890*/  IMAD.U32 R4, RZ, RZ, UR51 ;  /* 0x00000033ff047e24 */ /* 0x000fe2000f8e00ff */
[----:B------:R-:W-:Y:S01]  /*68a0*/  MOV R0, UR37 ;  /* 0x0000002500007c02 */ /* 0x000fe20008000f00 */
[----:B------:R-:W-:Y:S03]  /*68b0*/  UIADD3 UR51, UPT, UPT, UR51, 0x1, URZ ;  /* 0x0000000133337890 */ /* 0x000fe6000fffe0ff */
[----:B------:R-:W-:Y:S01]  /*68c0*/  @P1 LEA R4, R4, UR48, 0x3 ;  /* 0x0000003004041c11 */ /* 0x000fe2000f8e18ff */
[----:B------:R-:W-:Y:S04]  /*68d0*/  UISETP.NE.AND UP0, UPT, UR51, 0x4, UPT ;  /* 0x000000043300788c */ /* 0x000fe8000bf05270 */
[----:B------:R-:W-:Y:S01]  /*68e0*/  @P1 VIADD R4, R4, 0xb0 ;  /* 0x000000b004041836 */ /* 0x000fe20000000000 */
[----:B------:R-:W-:Y:S04]  /*68f0*/  USEL UR51, UR51, URZ, UP0 ;  /* 0x000000ff33337287 */ /* 0x000fe80008000000 */
[----:B------:R-:W-:Y:S04]  /*6900*/  @P1 PRMT R0, R0, 0x654, R4 ;  /* 0x0000065400001816 */ /* 0x000fe80000000004 */
[----:B------:R2:W-:Y:S04]  /*6910*/  @P1 SYNCS.ARRIVE.TRANS64.RED.A1T0 RZ, [R0+URZ], RZ ;  /* 0x000000ff00ff19a7 */ /* 0x0005e800081004ff */
.L_x_106:
[----:B------:R-:W3:Y:S01]  /*6920*/  @P1 SYNCS.PHASECHK.TRANS64.TRYWAIT P0, [R2+URZ+0x90], R3 ;  /* 0x00009003020015a7 */ /* 0x000ee200080011ff */
[----:B------:R-:W-:Y:S01]  /*6930*/  BSSY B1, `(.L_x_107) ;  /* 0x0000017000017945 */ /* 0x000fe20003800000 */
[----:B---3--:R-:W-:Y:S03]  /*6940*/  @P1 SEL R67, RZ, 0x1, !P0 ;  /* 0x00000001ff431807 */ /* 0x008fe60004000000 */
[----:B------:R-:W-:Y:S05]  /*6950*/  @!P1 BRA `(.L_x_108) ;  /* 0x0000000000509947 */ /* 0x000fea0003800000 */
[----:B------:R-:W-:Y:S01]  /*6960*/  ISETP.NE.AND P1, PT, R72, RZ, PT ;  /* 0x000000ff4800720c */ /* 0x000fe20003f25270 */
[----:B------:R-:W-:Y:S01]  /*6970*/  BSSY B0, `(.L_x_109) ;  /* 0x000000a000007945 */ /* 0x000fe20003800000 */
[----:B------:R-:W-:Y:S11]  /*6980*/  ISETP.NE.AND P0, PT, R67, RZ, PT ;  /* 0x000000ff4300720c */ /* 0x000ff60003f05270 */
[----:B------:R-:W-:Y:S04]  /*6990*/  @P1 IMAD R5, R65, 0x2000, R66 ;  /* 0x0000200041051824 */ /* 0x000fe800078e0242 */
[----:B------:R-:W-:Y:S05]  /*69a0*/  @P1 VIADD R4, R5, UR48 ;  /* 0x0000003005041c36 */ /* 0x000fea0008000000 */
[----:B------:R-:W-:Y:S01]  /*69b0*/  @P1 IADD3 R3, PT, PT, R73, R4, RZ ;  /* 0x0000000449031210 */ /* 0x000fe20007ffe0ff */
[----:B------:R-:W-:Y:S01]  /*69c0*/  @P1 IMAD.IADD R4, R99, 0x1, R4 ;  /* 0x0000000163041824 */ /* 0x000fe200078e0204 */
[----:B------:R-:W-:Y:S06]  /*69d0*/  @P0 BRA `(.L_x_110) ;  /* 0x00000000000c0947 */ /* 0x000fec0003800000 */
[----:B--2---:R-:W-:Y:S04]  /*69e0*/  SHF.L.U32 R0, R98, 0x1f, RZ ;  /* 0x0000001f62007819 */ /* 0x004fe800000006ff */
[----:B------:R-:W2:Y:S02]  /*69f0*/  SYNCS.PHASECHK.TRANS64.TRYWAIT P0, [R2+URZ+0x90], R0 ;  /* 0x00009000020075a7 */ /* 0x000ea400080011ff */
[----:B--2---:R-:W-:Y:S05]  /*6a00*/  @!P0 BRA `(.L_x_111) ;  /* 0x0000003000ec8947 */ /* 0x004fea0003800000 */
.L_x_110:
[----:B------:R-:W-:Y:S05]  /*6a10*/  BSYNC B0 ;  /* 0x0000000000007941 */ /* 0x000fea0003800000 */
.L_x_109:
[----:B------:R-:W-:Y:S02]  /*6a20*/  ISETP.NE.AND P0, PT, R72, RZ, PT ;  /* 0x000000ff4800720c */ /* 0x000fe40003f05270 */
[----:B------:R-:W-:Y:S11]  /*6a30*/  IADD3 R65, PT, PT, R65, 0x1, RZ ;  /* 0x0000000141417810 */ /* 0x000ff60007ffe0ff */
[----:B--2---:R-:W-:Y:S01]  /*6a40*/  @P0 IMAD.IADD R0, R99, 0x1, R3 ;  /* 0x0000000163000824 */ /* 0x004fe200078e0203 */
[----:B------:R-:W-:Y:S05]  /*6a50*/  @P0 WARPSYNC.ALL ;  /* 0x0000000000000948 */ /* 0x000fea0003800000 */
[----:B------:R3:W4:Y:S04]  /*6a60*/  @P0 LDSM.16.M88.4 R56, [R5+UR48+0x400] ;  /* 0x000400300538083b */ /* 0x0007280008000200 */
[----:B------:R3:W2:Y:S04]  /*6a70*/  @P0 LDSM.16.M88.4 R60, [R4+0x400] ;  /* 0x00040000043c083b */ /* 0x0006a80000000200 */
[----:B------:R3:W1:Y:S04]  /*6a80*/  @P0 LDSM.16.M88.4 R68, [R3+0x400] ;  /* 0x000400000344083b */ /* 0x0006680000000200 */
[----:B------:R3:W1:Y:S02]  /*6a90*/  @P0 LDSM.16.M88.4 R76, [R0+0x400] ;  /* 0x00040000004c083b */ /* 0x0006640000000200 */
.L_x_108:
[----:B------:R-:W-:Y:S05]  /*6aa0*/  BSYNC B1 ;  /* 0x0000000000017941 */ /* 0x000fea0003800000 */
.L_x_107:
[----:B--23--:R-:W-:Y:S05]  /*6ab0*/  VIADD R0, R48, 0x40 ;  /* 0x0000004030007836 */ /* 0x00cfea0000000000 */
[----:B------:R-:W-:Y:S04]  /*6ac0*/  SHF.R.U32.HI R0, RZ, 0x15, R0 ;  /* 0x00000015ff007819 */ /* 0x000fe80000011600 */
[----:B------:R-:W-:Y:S11]  /*6ad0*/  LOP3.LUT P0, RZ, R0, 0x3, R93, 0x48, !PT ;  /* 0x0000000300ff7812 */ /* 0x000ff6000780485d */
[----:B------:R-:W-:Y:S02]  /*6ae0*/  @!UPT UIADD3 URZ, UPT, UPT, URZ, URZ, URZ ;  /* 0x000000fffffff290 */ /* 0x000fe4000fffe0ff */
[----:B------:R-:W-:Y:S05]  /*6af0*/  @!P0 BRA `(.L_x_112) ;  /* 0x0000000000408947 */ /* 0x000fea0003800000 */
[----:B------:R-:W2:Y:S01]  /*6b00*/  LDCU.64 UR8, c[0x4][0x70] ;  /* 0x01000e00ff0877ac */ /* 0x000ea20008000a00 */
[----:B------:R-:W-:Y:S01]  /*6b10*/  MOV R3, 0x0 ;  /* 0x0000000000037802 */ /* 0x000fe20000000f00 */
[----:B------:R-:W-:Y:S02]  /*6b20*/  HFMA2 R12, -RZ, RZ, 0, 5.9604644775390625e-08 ;  /* 0x00000001ff0c7431 */ /* 0x000fe400000001ff */
[----:B-1----:R-:W-:Y:S02]  /*6b30*/  IMAD.MOV.U32 R8, RZ, RZ, 0x192 ;  /* 0x00000192ff087424 */ /* 0x002fe400078e00ff */
[----:B------:R-:W-:Y:S01]  /*6b40*/  IMAD.MOV.U32 R13, RZ, RZ, RZ ;  /* 0x000000ffff0d7224 */ /* 0x000fe200078e00ff */
[----:B------:R-:W1:Y:S01]  /*6b50*/  LDCU.64 UR6, c[0x4][0x78] ;  /* 0x01000f00ff0677ac */ /* 0x000e620008000a00 */
[----:B------:R-:W3:Y:S01]  /*6b60*/  LDC.64 R2, c[0x4][R3] ;  /* 0x0100000003027b82 */ /* 0x000ee20000000a00 */
[----:B------:R-:W5:Y:S01]  /*6b70*/  LDCU.64 UR4, c[0x4][0x10] ;  /* 0x01000200ff0477ac */ /* 0x000f620008000a00 */
[----:B--2---:R-:W-:Y:S01]  /*6b80*/  MOV R5, UR9 ;  /* 0x0000000900057c02 */ /* 0x004fe20008000f00 */
[----:B------:R-:W-:Y:S01]  /*6b90*/  IMAD.U32 R4, RZ, RZ, UR8 ;  /* 0x00000008ff047e24 */ /* 0x000fe2000f8e00ff */
[----:B-1----:R-:W-:Y:S01]  /*6ba0*/  MOV R7, UR7 ;  /* 0x0000000700077c02 */ /* 0x002fe20008000f00 */
[----:B------:R-:W-:Y:S01]  /*6bb0*/  IMAD.U32 R6, RZ, RZ, UR6 ;  /* 0x00000006ff067e24 */ /* 0x000fe2000f8e00ff */
[----:B-----5:R-:W-:Y:S01]  /*6bc0*/  MOV R11, UR5 ;  /* 0x00000005000b7c02 */ /* 0x020fe20008000f00 */
[----:B------:R-:W-:Y:S02]  /*6bd0*/  IMAD.U32 R10, RZ, RZ, UR4 ;  /* 0x00000004ff0a7e24 */ /* 0x000fe4000f8e00ff */
[----:B------:R-:W-:Y:S07]  /*6be0*/  LEPC R20, `(.L_x_112) ;  /* 0x000000001014794e */ /* 0x000fee0000000000 */
[----:B---34-:R-:W-:Y:S05]  /*6bf0*/  CALL.ABS.NOINC R2 ;  /* 0x0000000002007343 */ /* 0x018fea0003c00000 */
.L_x_112:
[----:B------:R-:W-:Y:S05]  /*6c00*/  WARPSYNC.ALL ;  /* 0x0000000000007948 */ /* 0x000fea0003800000 */
[----:B------:R-:W-:Y:S01]  /*6c10*/  R2UR UR4, R48 ;  /* 0x00000000300472ca */ /* 0x000fe200000e0000 */
[--C-:B----4-:R-:W-:Y:S01]  /*6c20*/  HADD2.F32 R3, -RZ, R56.reuse.H0_H0 ;  /* 0x20000038ff037230 */ /* 0x110fe20000004100 */
[----:B------:R-:W-:Y:S01]  /*6c30*/  ISETP.NE.AND P6, PT, R105, RZ, PT ;  /* 0x000000ff6900720c */ /* 0x000fe20003fc5270 */
[--C-:B------:R-:W-:Y:S01]  /*6c40*/  HADD2.F32 R51, -RZ, R57.reuse.H1_H1 ;  /* 0x30000039ff337230 */ /* 0x100fe20000004100 */
[----:B------:R-:W-:Y:S01]  /*6c50*/  MOV R50, UR51 ;  /* 0x0000003300327c02 */ /* 0x000fe20008000f00 */
[----:B------:R-:W-:Y:S01]  /*6c60*/  BSSY.RECONVERGENT B0, `(.L_x_113) ;  /* 0x000008c000007945 */ /* 0x000fe20003800200 */
[----:B------:R-:W-:Y:S02]  /*6c70*/  MOV R74, UR37 ;  /* 0x00000025004a7c02 */ /* 0x000fe40008000f00 */
[----:B------:R-:W-:Y:S05]  /*6c80*/  ISETP.NE.AND P0, PT, R101, RZ, PT ;  /* 0x000000ff6500720c */ /* 0x000fea0003f05270 */
[----:B-1----:R-:W1:Y:S02]  /*6c90*/  LDTM.16dp256bit.x8 R4, tmem[UR4+0x40] ;  /* 0x00004004000479ee */ /* 0x002e6400081a0000 */
[----:B------:R-:W-:Y:S04]  /*6ca0*/  @P6 LEA R50, R50, UR48, 0x3 ;  /* 0x0000003032326c11 */ /* 0x000fe8000f8e18ff */
[----:B------:R-:W-:Y:S04]  /*6cb0*/  @P6 IADD3 R50, PT, PT, R50, 0xb0, RZ ;  /* 0x000000b032326810 */ /* 0x000fe80007ffe0ff */
[----:B------:R-:W-:Y:S01]  /*6cc0*/  @P6 PRMT R74, R74, 0x654, R50 ;  /* 0x000006544a4a6816 */ /* 0x000fe20000000032 */
[----:B------:R-:W-:Y:S02]  /*6cd0*/  HADD2.F32 R50, -RZ, R57.H0_H0 ;  /* 0x20000039ff327230 */ /* 0x000fe40000004100 */
[C---:B-1----:R-:W-:Y:S01]  /*6ce0*/  FMUL R0, R47.reuse, R4 ;  /* 0x000000042f007220 */ /* 0x042fe20000400000 */
[----:B------:R-:W-:Y:S02]  /*6cf0*/  HADD2.F32 R4, -RZ, R56.H1_H1 ;  /* 0x30000038ff047230 */ /* 0x000fe40000004100 */
[C---:B------:R-:W-:Y:S01]  /*6d00*/  FMUL R2, R47.reuse, R5 ;  /* 0x000000052f027220 */ /* 0x040fe20000400000 */
[----:B------:R-:W-:Y:S01]  /*6d10*/  FMUL R7, R47, R7 ;  /* 0x000000072f077220 */ /* 0x000fe20000400000 */
[----:B------:R-:W-:Y:S01]  /*6d20*/  FFMA R0, R49, R3, R0 ;  /* 0x0000000331007223 */ /* 0x000fe20000000000 */
[----:B------:R-:W-:Y:S01]  /*6d30*/  FMUL R3, R47, R6 ;  /* 0x000000062f037220 */ /* 0x000fe20000400000 */
[----:B------:R-:W-:Y:S01]  /*6d40*/  FFMA R2, R49, R4, R2 ;  /* 0x0000000431027223 */ /* 0x000fe20000000002 */
[C---:B------:R-:W-:Y:S01]  /*6d50*/  FMUL R4, R47.reuse, R8 ;  /* 0x000000082f047220 */ /* 0x040fe20000400000 */
[----:B------:R-:W-:Y:S01]  /*6d60*/  FMUL R8, R47, R12 ;  /* 0x0000000c2f087220 */ /* 0x000fe20000400000 */
[----:B------:R-:W-:Y:S01]  /*6d70*/  FFMA R3, R49, R50, R3 ;  /* 0x0000003231037223 */ /* 0x000fe20000000003 */
[C---:B------:R-:W-:Y:S01]  /*6d80*/  FMUL R12, R47.reuse, R16 ;  /* 0x000000102f0c7220 */ /* 0x040fe20000400000 */
[C---:B------:R-:W-:Y:S01]  /*6d90*/  FMUL R16, R47.reuse, R20 ;  /* 0x000000142f107220 */ /* 0x040fe20000400000 */
[C---:B------:R-:W-:Y:S01]  /*6da0*/  FMUL R20, R47.reuse, R24 ;  /* 0x000000182f147220 */ /* 0x040fe20000400000 */
[C---:B------:R-:W-:Y:S01]  /*6db0*/  FMUL R24, R47.reuse, R28 ;  /* 0x0000001c2f187220 */ /* 0x040fe20000400000 */
[C---:B------:R-:W-:Y:S01]  /*6dc0*/  FMUL R28, R47.reuse, R32 ;  /* 0x000000202f1c7220 */ /* 0x040fe20000400000 */
[--C-:B------:R-:W-:Y:S01]  /*6dd0*/  HADD2.F32 R32, -RZ, R58.reuse.H0_H0 ;  /* 0x2000003aff207230 */ /* 0x100fe20000004100 */
[----:B------:R-:W-:Y:S01]  /*6de0*/  F2FP.F16.F32.PACK_AB R52, R2, R0 ;  /* 0x000000000234723e */ /* 0x000fe200000000ff */
[----:B------:R-:W-:Y:S02]  /*6df0*/  HADD2.F32 R0, -RZ, R58.H1_H1 ;  /* 0x3000003aff007230 */ /* 0x000fe40000004100 */
[----:B------:R-:W-:Y:S01]  /*6e00*/  FMUL R5, R47, R9 ;  /* 0x000000092f057220 */ /* 0x000fe20000400000 */
[--C-:B------:R-:W-:Y:S02]  /*6e10*/  HADD2.F32 R2, -RZ, R59.reuse.H0_H0 ;  /* 0x2000003bff027230 */ /* 0x100fe40000004100 */
[C---:B------:R-:W-:Y:S01]  /*6e20*/  FFMA R7, R49.reuse, R51, R7 ;  /* 0x0000003331077223 */ /* 0x040fe20000000007 */
[C---:B------:R-:W-:Y:S01]  /*6e30*/  FFMA R4, R49.reuse, R32, R4 ;  /* 0x0000002031047223 */ /* 0x040fe20000000004 */
[----:B------:R-:W-:Y:S02]  /*6e40*/  HADD2.F32 R32, -RZ, R59.H1_H1 ;  /* 0x3000003bff207230 */ /* 0x000fe40000004100 */
[----:B------:R-:W-:Y:S01]  /*6e50*/  FFMA R5, R49, R0, R5 ;  /* 0x0000000031057223 */ /* 0x000fe20000000005 */
[--C-:B------:R-:W-:Y:S01]  /*6e60*/  HADD2.F32 R0, -RZ, R60.reuse.H0_H0 ;  /* 0x2000003cff007230 */ /* 0x100fe20000004100 */
[----:B------:R-:W-:Y:S01]  /*6e70*/  F2FP.F16.F32.PACK_AB R53, R7, R3 ;  /* 0x000000030735723e */ /* 0x000fe200000000ff */
[----:B------:R-:W-:Y:S01]  /*6e80*/  FMUL R6, R47, R10 ;  /* 0x0000000a2f067220 */ /* 0x000fe20000400000 */
[----:B------:R-:W-:Y:S01]  /*6e90*/  HADD2.F32 R3, -RZ, R61.H0_H0 ;  /* 0x2000003dff037230 */ /* 0x000fe20000004100 */
[----:B------:R-:W-:Y:S01]  /*6ea0*/  F2FP.F16.F32.PACK_AB R54, R5, R4 ;  /* 0x000000040536723e */ /* 0x000fe200000000ff */
[----:B------:R-:W-:Y:S01]  /*6eb0*/  FMUL R11, R47, R11 ;  /* 0x0000000b2f0b7220 */ /* 0x000fe20000400000 */
[----:B------:R-:W-:Y:S01]  /*6ec0*/  FFMA R6, R49, R2, R6 ;  /* 0x0000000231067223 */ /* 0x000fe20000000006 */
[----:B------:R-:W-:Y:S02]  /*6ed0*/  HADD2.F32 R2, -RZ, R60.H1_H1 ;  /* 0x3000003cff027230 */ /* 0x000fe40000004100 */
[----:B------:R-:W-:Y:S01]  /*6ee0*/  FMUL R9, R47, R13 ;  /* 0x0000000d2f097220 */ /* 0x000fe20000400000 */
[C---:B------:R-:W-:Y:S01]  /*6ef0*/  FFMA R11, R49.reuse, R32, R11 ;  /* 0x00000020310b7223 */ /* 0x040fe2000000000b */
[----:B------:R-:W-:Y:S02]  /*6f00*/  HADD2.F32 R4, -RZ, R77.H0_H0 ;  /* 0x2000004dff047230 */ /* 0x000fe40000004100 */
[C---:B------:R-:W-:Y:S01]  /*6f10*/  FFMA R8, R49.reuse, R0, R8 ;  /* 0x0000000031087223 */ /* 0x040fe20000000008 */
[----:B------:R-:W-:Y:S01]  /*6f20*/  FFMA R9, R49, R2, R9 ;  /* 0x0000000231097223 */ /* 0x000fe20000000009 */
[----:B------:R-:W-:Y:S01]  /*6f30*/  HADD2.F32 R0, -RZ, R61.H1_H1 ;  /* 0x3000003dff007230 */ /* 0x000fe20000004100 */
[----:B------:R-:W-:Y:S01]  /*6f40*/  F2FP.F16.F32.PACK_AB R55, R11, R6 ;  /* 0x000000060b37723e */ /* 0x000fe200000000ff */
[C---:B------:R-:W-:Y:S01]  /*6f50*/  FMUL R10, R47.reuse, R14 ;  /* 0x0000000e2f0a7220 */ /* 0x040fe20000400000 */
[----:B------:R-:W-:Y:S01]  /*6f60*/  FMUL R15, R47, R15 ;  /* 0x0000000f2f0f7220 */ /* 0x000fe20000400000 */
[--C-:B------:R-:W-:Y:S01]  /*6f70*/  HADD2.F32 R2, -RZ, R62.reuse.H0_H0 ;  /* 0x2000003eff027230 */ /* 0x100fe20000004100 */
[----:B------:R-:W-:Y:S01]  /*6f80*/  F2FP.F16.F32.PACK_AB R8, R9, R8 ;  /* 0x000000080908723e */ /* 0x000fe200000000ff */
[----:B------:R1:W-:Y:S01]  /*6f90*/  STSM.16.M88.4 [R107+0x2400], R52 ;  /* 0x002400346b007844 */ /* 0x0003e20000000200 */
[C---:B------:R-:W-:Y:S01]  /*6fa0*/  FFMA R10, R49.reuse, R3, R10 ;  /* 0x00000003310a7223 */ /* 0x040fe2000000000a */
[C---:B------:R-:W-:Y:S01]  /*6fb0*/  FFMA R15, R49.reuse, R0, R15 ;  /* 0x00000000310f7223 */ /* 0x040fe2000000000f */
[----:B------:R-:W-:Y:S02]  /*6fc0*/  HADD2.F32 R3, -RZ, R62.H1_H1 ;  /* 0x3000003eff037230 */ /* 0x000fe40000004100 */
[----:B------:R-:W-:Y:S01]  /*6fd0*/  FFMA R12, R49, R2, R12 ;  /* 0x00000002310c7223 */ /* 0x000fe2000000000c */
[----:B------:R-:W-:Y:S01]  /*6fe0*/  FMUL R13, R47, R17 ;  /* 0x000000112f0d7220 */ /* 0x000fe20000400000 */
[--C-:B------:R-:W-:Y:S01]  /*6ff0*/  HADD2.F32 R0, -RZ, R63.reuse.H0_H0 ;  /* 0x2000003fff007230 */ /* 0x100fe20000004100 */
[----:B------:R-:W-:Y:S01]  /*7000*/  F2FP.F16.F32.PACK_AB R9, R15, R10 ;  /* 0x0000000a0f09723e */ /* 0x000fe200000000ff */
[----:B------:R-:W-:Y:S01]  /*7010*/  FMUL R14, R47, R18 ;  /* 0x000000122f0e7220 */ /* 0x000fe20000400000 */
[----:B------:R-:W-:Y:S01]  /*7020*/  FFMA R13, R49, R3, R13 ;  /* 0x00000003310d7223 */ /* 0x000fe2000000000d */
[----:B------:R-:W-:Y:S02]  /*7030*/  HADD2.F32 R2, -RZ, R63.H1_H1 ;  /* 0x3000003fff027230 */ /* 0x000fe40000004100 */
[----:B------:R-:W-:Y:S01]  /*7040*/  FMUL R19, R47, R19 ;  /* 0x000000132f137220 */ /* 0x000fe20000400000 */
[----:B------:R-:W-:Y:S01]  /*7050*/  FFMA R14, R49, R0, R14 ;  /* 0x00000000310e7223 */ /* 0x000fe2000000000e */
[--C-:B------:R-:W-:Y:S01]  /*7060*/  HADD2.F32 R0, -RZ, R68.reuse.H0_H0 ;  /* 0x20000044ff007230 */ /* 0x100fe20000004100 */
[----:B------:R-:W-:Y:S01]  /*7070*/  F2FP.F16.F32.PACK_AB R10, R13, R12 ;  /* 0x0000000c0d0a723e */ /* 0x000fe200000000ff */
[----:B------:R-:W-:Y:S01]  /*7080*/  FFMA R19, R49, R2, R19 ;  /* 0x0000000231137223 */ /* 0x000fe20000000013 */
[----:B------:R-:W-:Y:S02]  /*7090*/  HADD2.F32 R2, -RZ, R68.H1_H1 ;  /* 0x30000044ff027230 */ /* 0x000fe40000004100 */
[----:B------:R-:W-:Y:S01]  /*70a0*/  FMUL R17, R47, R21 ;  /* 0x000000152f117220 */ /* 0x000fe20000400000 */
[----:B------:R-:W-:Y:S01]  /*70b0*/  FFMA R16, R49, R0, R16 ;  /* 0x0000000031107223 */ /* 0x000fe20000000010 */
[--C-:B------:R-:W-:Y:S01]  /*70c0*/  HADD2.F32 R3, -RZ, R69.reuse.H0_H0 ;  /* 0x20000045ff037230 */ /* 0x100fe20000004100 */
[----:B------:R-:W-:Y:S01]  /*70d0*/  F2FP.F16.F32.PACK_AB R11, R19, R14 ;  /* 0x0000000e130b723e */ /* 0x000fe200000000ff */
[----:B------:R-:W-:Y:S01]  /*70e0*/  FFMA R17, R49, R2, R17 ;  /* 0x0000000231117223 */ /* 0x000fe20000000011 */
[C---:B------:R-:W-:Y:S01]  /*70f0*/  FMUL R18, R47.reuse, R22 ;  /* 0x000000162f127220 */ /* 0x040fe20000400000 */
[----:B------:R-:W-:Y:S02]  /*7100*/  HADD2.F32 R0, -RZ, R69.H1_H1 ;  /* 0x30000045ff007230 */ /* 0x000fe40000004100 */
[----:B------:R-:W-:Y:S01]  /*7110*/  FMUL R23, R47, R23 ;  /* 0x000000172f177220 */ /* 0x000fe20000400000 */
[----:B------:R1:W-:Y:S01]  /*7120*/  STSM.16.M88.4 [R106+0x2400], R8 ;  /* 0x002400086a007844 */ /* 0x0003e20000000200 */
[----:B------:R-:W-:Y:S01]  /*7130*/  F2FP.F16.F32.PACK_AB R16, R17, R16 ;  /* 0x000000101110723e */ /* 0x000fe200000000ff */
[C---:B------:R-:W-:Y:S01]  /*7140*/  FFMA R18, R49.reuse, R3, R18 ;  /* 0x0000000331127223 */ /* 0x040fe20000000012 */
[----:B------:R-:W-:Y:S01]  /*7150*/  FFMA R23, R49, R0, R23 ;  /* 0x0000000031177223 */ /* 0x000fe20000000017 */
[--C-:B------:R-:W-:Y:S02]  /*7160*/  HADD2.F32 R2, -RZ, R70.reuse.H0_H0 ;  /* 0x20000046ff027230 */ /* 0x100fe40000004100 */
[C---:B------:R-:W-:Y:S01]  /*7170*/  FMUL R21, R47.reuse, R25 ;  /* 0x000000192f157220 */ /* 0x040fe20000400000 */
[----:B------:R-:W-:Y:S02]  /*7180*/  HADD2.F32 R0, -RZ, R70.H1_H1 ;  /* 0x30000046ff007230 */ /* 0x000fe40000004100 */
[----:B------:R-:W-:Y:S01]  /*7190*/  FMUL R22, R47, R26 ;  /* 0x0000001a2f167220 */ /* 0x000fe20000400000 */
[--C-:B------:R-:W-:Y:S02]  /*71a0*/  HADD2.F32 R3, -RZ, R71.reuse.H0_H0 ;  /* 0x20000047ff037230 */ /* 0x100fe40000004100 */
[----:B------:R-:W-:Y:S01]  /*71b0*/  FFMA R20, R49, R2, R20 ;  /* 0x0000000231147223 */ /* 0x000fe20000000014 */
[----:B------:R-:W-:Y:S01]  /*71c0*/  FMUL R27, R47, R27 ;  /* 0x0000001b2f1b7220 */ /* 0x000fe20000400000 */
[C---:B------:R-:W-:Y:S01]  /*71d0*/  FFMA R21, R49.reuse, R0, R21 ;  /* 0x0000000031157223 */ /* 0x040fe20000000015 */
[----:B------:R-:W-:Y:S02]  /*71e0*/  HADD2.F32 R0, -RZ, R71.H1_H1 ;  /* 0x30000047ff007230 */ /* 0x000fe40000004100 */
[----:B------:R-:W-:Y:S01]  /*71f0*/  FFMA R22, R49, R3, R22 ;  /* 0x0000000331167223 */ /* 0x000fe20000000016 */
[--C-:B------:R-:W-:Y:S02]  /*7200*/  HADD2.F32 R2, -RZ, R76.reuse.H0_H0 ;  /* 0x2000004cff027230 */ /* 0x100fe40000004100 */
[C---:B------:R-:W-:Y:S01]  /*7210*/  FMUL R25, R47.reuse, R29 ;  /* 0x0000001d2f197220 */ /* 0x040fe20000400000 */
[----:B------:R-:W-:Y:S02]  /*7220*/  HADD2.F32 R3, -RZ, R76.H1_H1 ;  /* 0x3000004cff037230 */ /* 0x000fe40000004100 */
[----:B------:R-:W-:Y:S01]  /*7230*/  FMUL R26, R47, R30 ;  /* 0x0000001e2f1a7220 */ /* 0x000fe20000400000 */
[C---:B------:R-:W-:Y:S01]  /*7240*/  FFMA R27, R49.reuse, R0, R27 ;  /* 0x00000000311b7223 */ /* 0x040fe2000000001b */
[C---:B------:R-:W-:Y:S01]  /*7250*/  FFMA R24, R49.reuse, R2, R24 ;  /* 0x0000000231187223 */ /* 0x040fe20000000018 */
[----:B------:R-:W-:Y:S02]  /*7260*/  HADD2.F32 R0, -RZ, R77.H1_H1 ;  /* 0x3000004dff007230 */ /* 0x000fe40000004100 */
[----:B------:R-:W-:Y:S01]  /*7270*/  FFMA R25, R49, R3, R25 ;  /* 0x0000000331197223 */ /* 0x000fe20000000019 */
[----:B------:R-:W-:Y:S01]  /*7280*/  FMUL R31, R47, R31 ;  /* 0x0000001f2f1f7220 */ /* 0x000fe20000400000 */
[--C-:B------:R-:W-:Y:S02]  /*7290*/  HADD2.F32 R2, -RZ, R78.reuse.H0_H0 ;  /* 0x2000004eff027230 */ /* 0x100fe40000004100 */
[----:B------:R-:W-:Y:S01]  /*72a0*/  FFMA R26, R49, R4, R26 ;  /* 0x00000004311a7223 */ /* 0x000fe2000000001a */
[----:B------:R-:W-:Y:S02]  /*72b0*/  HADD2.F32 R3, -RZ, R78.H1_H1 ;  /* 0x3000004eff037230 */ /* 0x000fe40000004100 */
[C---:B------:R-:W-:Y:S01]  /*72c0*/  FMUL R29, R47.reuse, R33 ;  /* 0x000000212f1d7220 */ /* 0x040fe20000400000 */
[--C-:B------:R-:W-:Y:S02]  /*72d0*/  HADD2.F32 R4, -RZ, R79.reuse.H0_H0 ;  /* 0x2000004fff047230 */ /* 0x100fe40000004100 */
[----:B------:R-:W-:Y:S01]  /*72e0*/  FMUL R30, R47, R34 ;  /* 0x000000222f1e7220 */ /* 0x000fe20000400000 */
[----:B------:R-:W-:Y:S02]  /*72f0*/  HADD2.F32 R5, -RZ, R79.H1_H1 ;  /* 0x3000004fff057230 */ /* 0x000fe40000004100 */
[----:B------:R-:W-:Y:S01]  /*7300*/  FFMA R31, R49, R0, R31 ;  /* 0x00000000311f7223 */ /* 0x000fe2000000001f */
[----:B------:R-:W-:Y:S01]  /*7310*/  FMUL R35, R47, R35 ;  /* 0x000000232f237220 */ /* 0x000fe20000400000 */
[C---:B------:R-:W-:Y:S01]  /*7320*/  FFMA R28, R49.reuse, R2, R28 ;  /* 0x00000002311c7223 */ /* 0x040fe2000000001c */
[C---:B------:R-:W-:Y:S01]  /*7330*/  FFMA R29, R49.reuse, R3, R29 ;  /* 0x00000003311d7223 */ /* 0x040fe2000000001d */
[----:B------:R-:W-:Y:S01]  /*7340*/  FFMA R30, R49, R4, R30 ;  /* 0x00000004311e7223 */ /* 0x000fe2000000001e */
[----:B------:R-:W-:Y:S01]  /*7350*/  F2FP.F16.F32.PACK_AB R17, R23, R18 ;  /* 0x000000121711723e */ /* 0x000fe200000000ff */
[----:B------:R-:W-:Y:S01]  /*7360*/  FFMA R35, R49, R5, R35 ;  /* 0x0000000531237223 */ /* 0x000fe20000000023 */
[----:B------:R-:W-:Y:S02]  /*7370*/  F2FP.F16.F32.PACK_AB R18, R21, R20 ;  /* 0x000000141512723e */ /* 0x000fe400000000ff */
[----:B------:R-:W-:Y:S02]  /*7380*/  F2FP.F16.F32.PACK_AB R19, R27, R22 ;  /* 0x000000161b13723e */ /* 0x000fe400000000ff */
[----:B------:R-:W-:Y:S02]  /*7390*/  F2FP.F16.F32.PACK_AB R24, R25, R24 ;  /* 0x000000181918723e */ /* 0x000fe400000000ff */
[----:B------:R-:W-:Y:S01]  /*73a0*/  F2FP.F16.F32.PACK_AB R25, R31, R26 ;  /* 0x0000001a1f19723e */ /* 0x000fe200000000ff */
[----:B------:R1:W-:Y:S01]  /*73b0*/  STSM.16.M88.4 [R108+0x2000], R16 ;  /* 0x002000106c007844 */ /* 0x0003e20000000200 */
[----:B------:R-:W-:Y:S02]  /*73c0*/  F2FP.F16.F32.PACK_AB R26, R29, R28 ;  /* 0x0000001c1d1a723e */ /* 0x000fe400000000ff */
[----:B------:R-:W-:Y:S02]  /*73d0*/  F2FP.F16.F32.PACK_AB R27, R35, R30 ;  /* 0x0000001e231b723e */ /* 0x000fe400000000ff */
[----:B------:R-:W-:Y:S02]  /*73e0*/  LEA R0, R65, UR48, 0x3 ;  /* 0x0000003041007c11 */ /* 0x000fe4000f8e18ff */
[----:B------:R-:W-:Y:S01]  /*73f0*/  @P6 SHF.L.U32 R2, R98, 0x1f, RZ ;  /* 0x0000001f62026819 */ /* 0x000fe200000006ff */
[----:B------:R1:W-:Y:S01]  /*7400*/  STSM.16.M88.4 [R109+0x2000], R24 ;  /* 0x002000186d007844 */ /* 0x0003e20000000200 */
        /* <DEDUP_REMOVED lines=8> */
[----:B------:R-:W-:Y:S02]  /*7490*/  UIADD3 UR8, UP0, UPT, UR52, 0x680, URZ ;  /* 0x0000068034087890 */ /* 0x000fe4000ff1e0ff */
[----:B------:R-:W-:Y:S02]  /*74a0*/  UIADD3 UR5, UPT, UPT, UR41, 0x40, URZ ;  /* 0x0000004029057890 */ /* 0x000fe4000fffe0ff */
[----:B------:R-:W-:Y:S02]  /*74b0*/  UIADD3 UR4, UPT, UPT, UR48, 0x2400, URZ ;  /* 0x0000240030047890 */ /* 0x000fe4000fffe0ff */
[----:B------:R-:W-:Y:S01]  /*74c0*/  UIADD3.X UR9, UPT, UPT, URZ, UR53, URZ, UP0, !UPT ;  /* 0x00000035ff097290 */ /* 0x000fe200087fe4ff */
[----:B------:R-:W-:Y:S01]  /*74d0*/  UMOV UR6, UR42 ;  /* 0x0000002a00067c82 */ /* 0x000fe20008000000 */
[----:B------:R-:W-:Y:S07]  /*74e0*/  UMOV UR7, UR36 ;  /* 0x0000002400077c82 */ /* 0x000fee0008000000 */
[----:B------:R2:W-:Y:S01]  /*74f0*/  UTMASTG.3D [UR4], [UR8] ;  /* 0x00000004080073b5 */ /* 0x0005e20008010000 */
[----:B------:R0:W-:Y:S01]  /*7500*/  UTMACMDFLUSH ;  /* 0x00000000000079b7 */ /* 0x0001e20000000000 */
[----:B--2---:R-:W-:Y:S04]  /*7510*/  DEPBAR.LE SB0, 0x1 ;  /* 0x000080400000791a */ /* 0x004fe80000000000 */
.L_x_114:
[----:B------:R-:W-:Y:S05]  /*7520*/  BSYNC.RECONVERGENT B0 ;  /* 0x0000000000007941 */ /* 0x000fea0003800200 */
.L_x_113:
[----:B------:R-:W-:Y:S01]  /*7530*/  BAR.SYNC.DEFER_BLOCKING 0x1, 0x80 ;  /* 0x0042000000007b1d */ /* 0x000fe20000010000 */
[----:B------:R-:W-:Y:S04]  /*7540*/  UIADD3 UR40, UPT, UPT, UR51, 0x1, URZ ;  /* 0x0000000133287890 */ /* 0x000fe8000fffe0ff */
[----:B------:R-:W-:Y:S04]  /*7550*/  UISETP.NE.AND UP0, UPT, UR40, 0x4, UPT ;  /* 0x000000042800788c */ /* 0x000fe8000bf05270 */
[----:B------:R-:W-:Y:S01]  /*7560*/  USEL UR40, UR40, URZ, UP0 ;  /* 0x000000ff28287287 */ /* 0x000fe20008000000 */
[----:B------:R2:W-:Y:S01]  /*7570*/  @P6 SYNCS.ARRIVE.TRANS64.RED.A1T0 RZ, [R74+URZ], RZ ;  /* 0x000000ff4aff69a7 */ /* 0x0005e200081004ff */
[----:B------:R-:W-:Y:S01]  /*7580*/  BSSY B1, `(.L_x_115) ;  /* 0x0000018000017945 */ /* 0x000fe20003800000 */
[----:B------:R-:W3:Y:S02]  /*7590*/  @P6 SYNCS.PHASECHK.TRANS64.TRYWAIT P0, [R0+URZ+0x90], R2 ;  /* 0x00009002000065a7 */ /* 0x000ee400080011ff */
[----:B---3--:R-:W-:Y:S01]  /*75a0*/  @P6 SEL R67, RZ, 0x1, !P0 ;  /* 0x00000001ff436807 */ /* 0x008fe20004000000 */
[----:B--2---:R-:W-:Y:S06]  /*75b0*/  @!P6 BRA `(.L_x_116) ;  /* 0x000000000050e947 */ /* 0x004fec0003800000 */
        /* <DEDUP_REMOVED lines=8> */
[----:B------:R-:W-:Y:S04]  /*7640*/  SHF.L.U32 R5, R98, 0x1f, RZ ;  /* 0x0000001f62057819 */ /* 0x000fe800000006ff */
[----:B------:R-:W2:Y:S02]  /*7650*/  SYNCS.PHASECHK.TRANS64.TRYWAIT P0, [R0+URZ+0x90], R5 ;  /* 0x00009005000075a7 */ /* 0x000ea400080011ff */
[----:B--2---:R-:W-:Y:S05]  /*7660*/  @!P0 BRA `(.L_x_119) ;  /* 0x0000002400e88947 */ /* 0x004fea0003800000 */
.L_x_118:
[----:B------:R-:W-:Y:S05]  /*7670*/  BSYNC B0 ;  /* 0x0000000000007941 */ /* 0x000fea0003800000 */
.L_x_117:
[----:B------:R-:W-:Y:S02]  /*7680*/  ISETP.NE.AND P0, PT, R72, RZ, PT ;  /* 0x000000ff4800720c */ /* 0x000fe40003f05270 */
[----:B------:R-:W-:Y:S11]  /*7690*/  IADD3 R65, PT, PT, R65, 0x1, RZ ;  /* 0x0000000141417810 */ /* 0x000ff60007ffe0ff */
[----:B--2---:R-:W-:Y:S01]  /*76a0*/  @P0 IMAD.IADD R0, R99, 0x1, R2 ;  /* 0x0000000163000824 */ /* 0x004fe200078e0202 */
[----:B------:R-:W-:Y:S05]  /*76b0*/  @P0 WARPSYNC.ALL ;  /* 0x0000000000000948 */ /* 0x000fea0003800000 */
[----:B------:R2:W3:Y:S04]  /*76c0*/  @P0 LDSM.16.M88.4 R56, [R4+UR48+0x400] ;  /* 0x000400300438083b */ /* 0x0004e80008000200 */
[----:B------:R2:W4:Y:S04]  /*76d0*/  @P0 LDSM.16.M88.4 R60, [R3+0x400] ;  /* 0x00040000033c083b */ /* 0x0005280000000200 */
[----:B------:R2:W1:Y:S04]  /*76e0*/  @P0 LDSM.16.M88.4 R68, [R2+0x400] ;  /* 0x000400000244083b */ /* 0x0004680000000200 */
[----:B------:R2:W1:Y:S02]  /*76f0*/  @P0 LDSM.16.M88.4 R76, [R0+0x400] ;  /* 0x00040000004c083b */ /* 0x0004640000000200 */
.L_x_116:
[----:B------:R-:W-:Y:S05]  /*7700*/  BSYNC B1 ;  /* 0x0000000000017941 */ /* 0x000fea0003800000 */
.L_x_115:
[----:B--2---:R-:W-:Y:S05]  /*7710*/  VIADD R0, R48, 0x80 ;  /* 0x0000008030007836 */ /* 0x004fea0000000000 */
        /* <DEDUP_REMOVED lines=20> */
.L_x_120:
[----:B------:R-:W-:Y:S05]  /*7860*/  WARPSYNC.ALL ;  /* 0x0000000000007948 */ /* 0x000fea0003800000 */
[----:B------:R-:W-:Y:S01]  /*7870*/  R2UR UR4, R48 ;  /* 0x00000000300472ca */ /* 0x000fe200000e0000 */
[--C-:B---3--:R-:W-:Y:S01]  /*7880*/  HADD2.F32 R3, -RZ, R56.reuse.H0_H0 ;  /* 0x20000038ff037230 */ /* 0x108fe20000004100 */
        /* <DEDUP_REMOVED lines=35> */
[--C-:B----4-:R-:W-:Y:S01]  /*7ac0*/  HADD2.F32 R0, -RZ, R60.reuse.H0_H0 ;  /* 0x2000003cff007230 */ /* 0x110fe20000004100 */
        /* <DEDUP_REMOVED lines=107> */
.L_x_122:
[----:B------:R-:W-:Y:S05]  /*8180*/  BSYNC.RECONVERGENT B0 ;  /* 0x0000000000007941 */ /* 0x000fea0003800200 */
.L_x_121:
        /* <DEDUP_REMOVED lines=20> */
.L_x_126:
[----:B------:R-:W-:Y:S05]  /*82d0*/  BSYNC B0 ;  /* 0x0000000000007941 */ /* 0x000fea0003800000 */
.L_x_125:
[----:B------:R-:W-:Y:S11]  /*82e0*/  ISETP.NE.AND P0, PT, R72, RZ, PT ;  /* 0x000000ff4800720c */ /* 0x000ff60003f05270 */
[----:B------:R-:W-:Y:S02]  /*82f0*/  @!UPT UIADD3 URZ, UPT, UPT, URZ, URZ, URZ ;  /* 0x000000fffffff290 */ /* 0x000fe4000fffe0ff */
[----:B--2---:R-:W-:Y:S01]  /*8300*/  @P0 IADD3 R0, PT, PT, R99, R73, RZ ;  /* 0x0000004963000210 */ /* 0x004fe20007ffe0ff */
[----:B------:R-:W-:Y:S05]  /*8310*/  @P0 WARPSYNC.ALL ;  /* 0x0000000000000948 */ /* 0x000fea0003800000 */
[----:B------:R2:W3:Y:S04]  /*8320*/  @P0 LDSM.16.M88.4 R56, [R65+UR48+0x400] ;  /* 0x000400304138083b */ /* 0x0004e80008000200 */
[----:B------:R2:W4:Y:S04]  /*8330*/  @P0 LDSM.16.M88.4 R60, [R3+0x400] ;  /* 0x00040000033c083b */ /* 0x0005280000000200 */
[----:B------:R2:W1:Y:S04]  /*8340*/  @P0 LDSM.16.M88.4 R68, [R73+0x400] ;  /* 0x000400004944083b */ /* 0x0004680000000200 */
[----:B------:R2:W1:Y:S02]  /*8350*/  @P0 LDSM.16.M88.4 R76, [R0+0x400] ;  /* 0x00040000004c083b */ /* 0x0004640000000200 */
.L_x_124:
[----:B------:R-:W-:Y:S05]  /*8360*/  BSYNC B1 ;  /* 0x0000000000017941 */ /* 0x000fea0003800000 */
.L_x_123:
        /* <DEDUP_REMOVED lines=21> */
.L_x_128:
[----:B------:R-:W-:Y:S01]  /*84c0*/  ISETP.NE.AND P0, PT, R101, RZ, PT ;  /* 0x000000ff6500720c */ /* 0x000fe20003f05270 */
[----:B------:R-:W-:Y:S05]  /*84d0*/  WARPSYNC.ALL ;  /* 0x0000000000007948 */ /* 0x000fea0003800000 */
[----:B------:R-:W-:Y:S01]  /*84e0*/  R2UR UR4, R48 ;  /* 0x00000000300472ca */ /* 0x000fe200000e0000 */
[--C-:B---3--:R-:W-:Y:S01]  /*84f0*/  HADD2.F32 R0, -RZ, R56.reuse.H0_H0 ;  /* 0x20000038ff007230 */ /* 0x108fe20000004100 */
[----:B------:R-:W-:Y:S01]  /*8500*/  R2UR UR5, R64 ;  /* 0x00000000400572ca */ /* 0x000fe200000e0000 */
[----:B------:R-:W-:Y:S01]  /*8510*/  HADD2.F32 R2, -RZ, R56.H1_H1 ;  /* 0x30000038ff027230 */ /* 0x000fe20000004100 */
[----:B------:R-:W-:Y:S01]  /*8520*/  BSSY.RECONVERGENT B0, `(.L_x_129) ;  /* 0x0000089000007945 */ /* 0x000fe20003800200 */
[--C-:B------:R-:W-:Y:S02]  /*8530*/  HADD2.F32 R3, -RZ, R57.reuse.H0_H0 ;  /* 0x20000039ff037230 */ /* 0x100fe40000004100 */
[----:B------:R-:W-:Y:S02]  /*8540*/  HADD2.F32 R48, -RZ, R57.H1_H1 ;  /* 0x30000039ff307230 */ /* 0x000fe40000004100 */
[--C-:B------:R-:W-:Y:S02]  /*8550*/  HADD2.F32 R50, -RZ, R58.reuse.H0_H0 ;  /* 0x2000003aff327230 */ /* 0x100fe40000004100 */
[----:B------:R-:W-:Y:S02]  /*8560*/  HADD2.F32 R51, -RZ, R58.H1_H1 ;  /* 0x3000003aff337230 */ /* 0x000fe40000004100 */
[----:B-1----:R-:W1:Y:S01]  /*8570*/  LDTM.16dp256bit.x8 R4, tmem[UR4+0xc0] ;  /* 0x0000c004000479ee */ /* 0x002e6200081a0000 */
[----:B------:R-:W-:Y:S01]  /*8580*/  NOP ;  /* 0x0000000000007918 */ /* 0x000fe20000000000 */
[----:B------:R-:W-:Y:S01]  /*8590*/  UIADD3 UR5, UPT, UPT, UR5, 0x120, URZ ;  /* 0x0000012005057890 */ /* 0x000fe2000fffe0ff */
[--C-:B------:R-:W-:Y:S02]  /*85a0*/  HADD2.F32 R52, -RZ, R59.reuse.H0_H0 ;  /* 0x2000003bff347230 */ /* 0x100fe40000004100 */
[----:B------:R-:W-:Y:S01]  /*85b0*/  HADD2.F32 R53, -RZ, R59.H1_H1 ;  /* 0x3000003bff357230 */ /* 0x000fe20000004100 */
[----:B------:R-:W-:Y:S01]  /*85c0*/  UPRMT UR5, UR37, 0x654, UR5 ;  /* 0x0000065425057896 */ /* 0x000fe20008000005 */
[--C-:B----4-:R-:W-:Y:S02]  /*85d0*/  HADD2.F32 R54, -RZ, R60.reuse.H0_H0 ;  /* 0x2000003cff367230 */ /* 0x110fe40000004100 */
[----:B------:R-:W-:Y:S02]  /*85e0*/  HADD2.F32 R55, -RZ, R60.H1_H1 ;  /* 0x3000003cff377230 */ /* 0x000fe40000004100 */
[--C-:B------:R-:W-:Y:S02]  /*85f0*/  HADD2.F32 R56, -RZ, R61.reuse.H0_H0 ;  /* 0x2000003dff387230 */ /* 0x100fe40000004100 */
[----:B------:R-:W-:Y:S02]  /*8600*/  HADD2.F32 R57, -RZ, R61.H1_H1 ;  /* 0x3000003dff397230 */ /* 0x000fe40000004100 */
[----:B-1----:R-:W-:Y:S01]  /*8610*/  SYNCS.ARRIVE.TRANS64.RED.A1T0 RZ, [UR5], RZ ;  /* 0x000000ffffff79a7 */ /* 0x002fe20008100405 */
[--C-:B------:R-:W-:Y:S02]  /*8620*/  HADD2.F32 R58, -RZ, R62.reuse.H0_H0 ;  /* 0x2000003eff3a7230 */ /* 0x100fe40000004100 */
[----:B------:R-:W-:Y:S02]  /*8630*/  HADD2.F32 R59, -RZ, R62.H1_H1 ;  /* 0x3000003eff3b7230 */ /* 0x000fe40000004100 */
[--C-:B------:R-:W-:Y:S02]  /*8640*/  HADD2.F32 R60, -RZ, R63.reuse.H0_H0 ;  /* 0x2000003fff3c7230 */ /* 0x100fe40000004100 */
[----:B------:R-:W-:Y:S02]  /*8650*/  HADD2.F32 R61, -RZ, R63.H1_H1 ;  /* 0x3000003fff3d7230 */ /* 0x000fe40000004100 */
[C---:B------:R-:W-:Y:S01]  /*8660*/  FMUL R4, R47.reuse, R4 ;  /* 0x000000042f047220 */ /* 0x040fe20000400000 */
[C---:B------:R-:W-:Y:S01]  /*8670*/  FMUL R5, R47.reuse, R5 ;  /* 0x000000052f057220 */ /* 0x040fe20000400000 */
[C---:B------:R-:W-:Y:S01]  /*8680*/  FMUL R6, R47.reuse, R6 ;  /* 0x000000062f067220 */ /* 0x040fe20000400000 */
[----:B------:R-:W-:Y:S01]  /*8690*/  FMUL R7, R47, R7 ;  /* 0x000000072f077220 */ /* 0x000fe20000400000 */
[C---:B------:R-:W-:Y:S01]  /*86a0*/  FFMA R4, R49.reuse, R0, R4 ;  /* 0x0000000031047223 */ /* 0x040fe20000000004 */
[C---:B------:R-:W-:Y:S01]  /*86b0*/  FFMA R5, R49.reuse, R2, R5 ;  /* 0x0000000231057223 */ /* 0x040fe20000000005 */
[C---:B------:R-:W-:Y:S01]  /*86c0*/  FFMA R6, R49.reuse, R3, R6 ;  /* 0x0000000331067223 */ /* 0x040fe20000000006 */
[----:B------:R-:W-:Y:S01]  /*86d0*/  FFMA R7, R49, R48, R7 ;  /* 0x0000003031077223 */ /* 0x000fe20000000007 */
[C---:B------:R-:W-:Y:S01]  /*86e0*/  FMUL R8, R47.reuse, R8 ;  /* 0x000000082f087220 */ /* 0x040fe20000400000 */
[----:B------:R-:W-:Y:S01]  /*86f0*/  FMUL R9, R47, R9 ;  /* 0x000000092f097220 */ /* 0x000fe20000400000 */
[----:B------:R-:W-:Y:S01]  /*8700*/  F2FP.F16.F32.PACK_AB R4, R5, R4 ;  /* 0x000000040504723e */ /* 0x000fe200000000ff */
[----:B------:R-:W-:Y:S01]  /*8710*/  FMUL R0, R47, R10 ;  /* 0x0000000a2f007220 */ /* 0x000fe20000400000 */
[----:B------:R-:W-:Y:S01]  /*8720*/  F2FP.F16.F32.PACK_AB R5, R7, R6 ;  /* 0x000000060705723e */ /* 0x000fe200000000ff */
[C---:B------:R-:W-:Y:S01]  /*8730*/  FFMA R8, R49.reuse, R50, R8 ;  /* 0x0000003231087223 */ /* 0x040fe20000000008 */
[C---:B------:R-:W-:Y:S01]  /*8740*/  FFMA R9, R49.reuse, R51, R9 ;  /* 0x0000003331097223 */ /* 0x040fe20000000009 */
[----:B------:R-:W-:Y:S01]  /*8750*/  FFMA R0, R49, R52, R0 ;  /* 0x0000003431007223 */ /* 0x000fe20000000000 */
[C---:B------:R-:W-:Y:S01]  /*8760*/  FMUL R2, R47.reuse, R11 ;  /* 0x0000000b2f027220 */ /* 0x040fe20000400000 */
[C---:B------:R-:W-:Y:S01]  /*8770*/  FMUL R3, R47.reuse, R12 ;  /* 0x0000000c2f037220 */ /* 0x040fe20000400000 */
[----:B------:R-:W-:Y:S01]  /*8780*/  FMUL R10, R47, R13 ;  /* 0x0000000d2f0a7220 */ /* 0x000fe20000400000 */
[----:B------:R-:W-:Y:S01]  /*8790*/  F2FP.F16.F32.PACK_AB R6, R9, R8 ;  /* 0x000000080906723e */ /* 0x000fe200000000ff */
[C---:B------:R-:W-:Y:S01]  /*87a0*/  FFMA R2, R49.reuse, R53, R2 ;  /* 0x0000003531027223 */ /* 0x040fe20000000002 */
[C---:B------:R-:W-:Y:S01]  /*87b0*/  FFMA R3, R49.reuse, R54, R3 ;  /* 0x0000003631037223 */ /* 0x040fe20000000003 */
[----:B------:R-:W-:Y:S01]  /*87c0*/  FFMA R10, R49, R55, R10 ;  /* 0x00000037310a7223 */ /* 0x000fe2000000000a */
[C---:B------:R-:W-:Y:S01]  /*87d0*/  FMUL R11, R47.reuse, R14 ;  /* 0x0000000e2f0b7220 */ /* 0x040fe20000400000 */
[C---:B------:R-:W-:Y:S01]  /*87e0*/  FMUL R15, R47.reuse, R15 ;  /* 0x0000000f2f0f7220 */ /* 0x040fe20000400000 */
[----:B------:R-:W-:Y:S01]  /*87f0*/  F2FP.F16.F32.PACK_AB R7, R2, R0 ;  /* 0x000000000207723e */ /* 0x000fe200000000ff */
[----:B------:R-:W-:Y:S01]  /*8800*/  FMUL R12, R47, R16 ;  /* 0x000000102f0c7220 */ /* 0x000fe20000400000 */
[----:B------:R-:W-:Y:S01]  /*8810*/  F2FP.F16.F32.PACK_AB R8, R10, R3 ;  /* 0x000000030a08723e */ /* 0x000fe200000000ff */
[C---:B------:R-:W-:Y:S01]  /*8820*/  FFMA R11, R49.reuse, R56, R11 ;  /* 0x00000038310b7223 */ /* 0x040fe2000000000b */
[C---:B------:R-:W-:Y:S01]  /*8830*/  FFMA R15, R49.reuse, R57, R15 ;  /* 0x00000039310f7223 */ /* 0x040fe2000000000f */
[----:B------:R1:W-:Y:S01]  /*8840*/  STSM.16.M88.4 [R107+0x6400], R4 ;  /* 0x006400046b007844 */ /* 0x0003e20000000200 */
[----:B------:R-:W-:Y:S01]  /*8850*/  FFMA R12, R49, R58, R12 ;  /* 0x0000003a310c7223 */ /* 0x000fe2000000000c */
[C---:B------:R-:W-:Y:S01]  /*8860*/  FMUL R13, R47.reuse, R17 ;  /* 0x000000112f0d7220 */ /* 0x040fe20000400000 */
[----:B------:R-:W-:Y:S01]  /*8870*/  FMUL R14, R47, R18 ;  /* 0x000000122f0e7220 */ /* 0x000fe20000400000 */
[----:B------:R-:W-:Y:S01]  /*8880*/  F2FP.F16.F32.PACK_AB R9, R15, R11 ;  /* 0x0000000b0f09723e */ /* 0x000fe200000000ff */
[--C-:B------:R-:W-:Y:S02]  /*8890*/  HADD2.F32 R62, -RZ, R68.reuse.H0_H0 ;  /* 0x20000044ff3e7230 */ /* 0x100fe40000004100 */
[C---:B------:R-:W-:Y:S01]  /*88a0*/  FFMA R13, R49.reuse, R59, R13 ;  /* 0x0000003b310d7223 */ /* 0x040fe2000000000d */
[----:B------:R-:W-:Y:S01]  /*88b0*/  FFMA R14, R49, R60, R14 ;  /* 0x0000003c310e7223 */ /* 0x000fe2000000000e */
[C---:B------:R-:W-:Y:S01]  /*88c0*/  FMUL R19, R47.reuse, R19 ;  /* 0x000000132f137220 */ /* 0x040fe20000400000 */
[----:B------:R-:W-:Y:S02]  /*88d0*/  HADD2.F32 R63, -RZ, R68.H1_H1 ;  /* 0x30000044ff3f7230 */ /* 0x000fe40000004100 */
[----:B------:R-:W-:Y:S01]  /*88e0*/  FMUL R16, R47, R20 ;  /* 0x000000142f107220 */ /* 0x000fe20000400000 */
[----:B------:R-:W-:Y:S01]  /*88f0*/  F2FP.F16.F32.PACK_AB R10, R13, R12 ;  /* 0x0000000c0d0a723e */ /* 0x000fe200000000ff */
[C---:B------:R-:W-:Y:S01]  /*8900*/  FFMA R19, R49.reuse, R61, R19 ;  /* 0x0000003d31137223 */ /* 0x040fe20000000013 */
[--C-:B------:R-:W-:Y:S02]  /*8910*/  HADD2.F32 R64, -RZ, R69.reuse.H0_H0 ;  /* 0x20000045ff407230 */ /* 0x100fe40000004100 */
[----:B------:R-:W-:Y:S01]  /*8920*/  FFMA R16, R49, R62, R16 ;  /* 0x0000003e31107223 */ /* 0x000fe20000000010 */
[----:B------:R-:W-:Y:S01]  /*8930*/  FMUL R17, R47, R21 ;  /* 0x000000152f117220 */ /* 0x000fe20000400000 */
[----:B------:R-:W-:Y:S01]  /*8940*/  HADD2.F32 R65, -RZ, R69.H1_H1 ;  /* 0x30000045ff417230 */ /* 0x000fe20000004100 */
[----:B------:R-:W-:Y:S01]  /*8950*/  F2FP.F16.F32.PACK_AB R11, R19, R14 ;  /* 0x0000000e130b723e */ /* 0x000fe200000000ff */
[----:B------:R-:W-:Y:S01]  /*8960*/  FMUL R18, R47, R22 ;  /* 0x000000162f127220 */ /* 0x000fe20000400000 */
[----:B------:R-:W-:Y:S01]  /*8970*/  FFMA R17, R49, R63, R17 ;  /* 0x0000003f31117223 */ /* 0x000fe20000000011 */
[--C-:B------:R-:W-:Y:S02]  /*8980*/  HADD2.F32 R66, -RZ, R70.reuse.H0_H0 ;  /* 0x20000046ff427230 */ /* 0x100fe40000004100 */
[----:B------:R-:W-:Y:S01]  /*8990*/  FMUL R23, R47, R23 ;  /* 0x000000172f177220 */ /* 0x000fe20000400000 */
[----:B------:R1:W-:Y:S01]  /*89a0*/  STSM.16.M88.4 [R106+0x6400], R8 ;  /* 0x006400086a007844 */ /* 0x0003e20000000200 */
[----:B------:R-:W-:Y:S01]  /*89b0*/  FFMA R18, R49, R64, R18 ;  /* 0x0000004031127223 */ /* 0x000fe20000000012 */
[----:B------:R-:W-:Y:S01]  /*89c0*/  F2FP.F16.F32.PACK_AB R16, R17, R16 ;  /* 0x000000101110723e */ /* 0x000fe200000000ff */
[----:B------:R-:W-:Y:S01]  /*89d0*/  FFMA R23, R49, R65, R23 ;  /* 0x0000004131177223 */ /* 0x000fe20000000017 */
[----:B------:R-:W-:Y:S02]  /*89e0*/  HADD2.F32 R67, -RZ, R70.H1_H1 ;  /* 0x30000046ff437230 */ /* 0x000fe40000004100 */
[C---:B------:R-:W-:Y:S01]  /*89f0*/  FMUL R20, R47.reuse, R24 ;  /* 0x000000182f147220 */ /* 0x040fe20000400000 */
[--C-:B------:R-:W-:Y:S02]  /*8a00*/  HADD2.F32 R68, -RZ, R71.reuse.H0_H0 ;  /* 0x20000047ff447230 */ /* 0x100fe40000004100 */
[----:B------:R-:W-:Y:S01]  /*8a10*/  FMUL R21, R47, R25 ;  /* 0x000000192f157220 */ /* 0x000fe20000400000 */
[----:B------:R-:W-:Y:S01]  /*8a20*/  F2FP.F16.F32.PACK_AB R17, R23, R18 ;  /* 0x000000121711723e */ /* 0x000fe200000000ff */
[C---:B------:R-:W-:Y:S01]  /*8a30*/  FFMA R20, R49.reuse, R66, R20 ;  /* 0x0000004231147223 */ /* 0x040fe20000000014 */
[----:B------:R-:W-:Y:S02]  /*8a40*/  HADD2.F32 R69, -RZ, R71.H1_H1 ;  /* 0x30000047ff457230 */ /* 0x000fe40000004100 */
[----:B------:R-:W-:Y:S01]  /*8a50*/  FFMA R21, R49, R67, R21 ;  /* 0x0000004331157223 */ /* 0x000fe20000000015 */
[C---:B------:R-:W-:Y:S01]  /*8a60*/  FMUL R22, R47.reuse, R26 ;  /* 0x0000001a2f167220 */ /* 0x040fe20000400000 */
[--C-:B------:R-:W-:Y:S02]  /*8a70*/  HADD2.F32 R70, -RZ, R76.reuse.H0_H0 ;  /* 0x2000004cff467230 */ /* 0x100fe40000004100 */
[C---:B------:R-:W-:Y:S01]  /*8a80*/  FMUL R27, R47.reuse, R27 ;  /* 0x0000001b2f1b7220 */ /* 0x040fe20000400000 */
[----:B------:R-:W-:Y:S02]  /*8a90*/  HADD2.F32 R71, -RZ, R76.H1_H1 ;  /* 0x3000004cff477230 */ /* 0x000fe40000004100 */
[C---:B------:R-:W-:Y:S01]  /*8aa0*/  FMUL R24, R47.reuse, R28 ;  /* 0x0000001c2f187220 */ /* 0x040fe20000400000 */
[--C-:B------:R-:W-:Y:S02]  /*8ab0*/  HADD2.F32 R72, -RZ, R77.reuse.H0_H0 ;  /* 0x2000004dff487230 */ /* 0x100fe40000004100 */
[----:B------:R-:W-:Y:S01]  /*8ac0*/  FMUL R25, R47, R29 ;  /* 0x0000001d2f197220 */ /* 0x000fe20000400000 */
[----:B------:R-:W-:Y:S01]  /*8ad0*/  FFMA R22, R49, R68, R22 ;  /* 0x0000004431167223 */ /* 0x000fe20000000016 */
[----:B------:R-:W-:Y:S02]  /*8ae0*/  HADD2.F32 R73, -RZ, R77.H1_H1 ;  /* 0x3000004dff497230 */ /* 0x000fe40000004100 */
[----:B------:R-:W-:Y:S01]  /*8af0*/  FMUL R26, R47, R30 ;  /* 0x0000001e2f1a7220 */ /* 0x000fe20000400000 */
[----:B------:R-:W-:Y:S01]  /*8b00*/  FFMA R27, R49, R69, R27 ;  /* 0x00000045311b7223 */ /* 0x000fe2000000001b */
        /* <DEDUP_REMOVED lines=12> */
[----:B------:R-:W-:Y:S01]  /*8bd0*/  FMUL R35, R47, R35 ;  /* 0x000000232f237220 */ /* 0x000fe20000400000 */
[C---:B------:R-:W-:Y:S01]  /*8be0*/  FFMA R28, R49.reuse, R74, R28 ;  /* 0x0000004a311c7223 */ /* 0x040fe2000000001c */
[C---:B------:R-:W-:Y:S01]  /*8bf0*/  FFMA R29, R49.reuse, R75, R29 ;  /* 0x0000004b311d7223 */ /* 0x040fe2000000001d */
[C---:B------:R-:W-:Y:S01]  /*8c00*/  FFMA R30, R49.reuse, R76, R30 ;  /* 0x0000004c311e7223 */ /* 0x040fe2000000001e */
[----:B------:R-:W-:Y:S01]  /*8c10*/  FFMA R35, R49, R77, R35 ;  /* 0x0000004d31237223 */ /* 0x000fe20000000023 */
[----:B------:R-:W-:Y:S02]  /*8c20*/  F2FP.F16.F32.PACK_AB R18, R21, R20 ;  /* 0x000000141512723e */ /* 0x000fe400000000ff */
[----:B------:R-:W-:Y:S02]  /*8c30*/  F2FP.F16.F32.PACK_AB R19, R27, R22 ;  /* 0x000000161b13723e */ /* 0x000fe400000000ff */
[----:B------:R-:W-:Y:S02]  /*8c40*/  F2FP.F16.F32.PACK_AB R24, R25, R24 ;  /* 0x000000181918723e */ /* 0x000fe400000000ff */
[----:B------:R-:W-:Y:S01]  /*8c50*/  F2FP.F16.F32.PACK_AB R25, R31, R26 ;  /* 0x0000001a1f19723e */ /* 0x000fe200000000ff */
[----:B------:R1:W-:Y:S01]  /*8c60*/  STSM.16.M88.4 [R108+0x6000], R16 ;  /* 0x006000106c007844 */ /* 0x0003e20000000200 */
[----:B------:R-:W-:Y:S02]  /*8c70*/  F2FP.F16.F32.PACK_AB R26, R29, R28 ;  /* 0x0000001c1d1a723e */ /* 0x000fe400000000ff */
[----:B------:R-:W-:Y:S05]  /*8c80*/  F2FP.F16.F32.PACK_AB R27, R35, R30 ;  /* 0x0000001e231b723e */ /* 0x000fea00000000ff */
        /* <DEDUP_REMOVED lines=18> */
.L_x_130:
[----:B------:R-:W-:Y:S05]  /*8db0*/  BSYNC.RECONVERGENT B0 ;  /* 0x0000000000007941 */ /* 0x000fea0003800200 */
.L_x_129:
[----:B------:R-:W-:Y:S01]  /*8dc0*/  BAR.SYNC.DEFER_BLOCKING 0x1, 0x80 ;  /* 0x0042000000007b1d */ /* 0x000fe20000010000 */
[----:B------:R-:W-:Y:S01]  /*8dd0*/  UISETP.NE.AND UP0, UPT, UR49, -0x4, UPT ;  /* 0xfffffffc3100788c */ /* 0x000fe2000bf05270 */
[----:B------:R-:W-:Y:S08]  /*8de0*/  IADD3 R45, PT, PT, R45, 0x1, RZ ;  /* 0x000000012d2d7810 */ /* 0x000ff00007ffe0ff */
[----:B------:R-:W-:Y:S05]  /*8df0*/  BRA.U !UP0, `(.L_x_131) ;  /* 0x0000000108287547 */ /* 0x000fea000b800000 */
[----:B------:R-:W-:Y:S01]  /*8e00*/  ISETP.NE.AND P0, PT, R105, RZ, PT ;  /* 0x000000ff6900720c */ /* 0x000fe20003f05270 */
[----:B------:R-:W-:Y:S01]  /*8e10*/  IMAD.U32 R2, RZ, RZ, UR51 ;  /* 0x00000033ff027e24 */ /* 0x000fe2000f8e00ff */
[----:B------:R-:W-:Y:S01]  /*8e20*/  UIADD3 UR51, UPT, UPT, UR51, 0x1, URZ ;  /* 0x0000000133337890 */ /* 0x000fe2000fffe0ff */
[----:B------:R-:W-:Y:S03]  /*8e30*/  IMAD.U32 R0, RZ, RZ, UR37 ;  /* 0x00000025ff007e24 */ /* 0x000fe6000f8e00ff */
[----:B------:R-:W-:Y:S04]  /*8e40*/  UISETP.NE.AND UP0, UPT, UR51, 0x4, UPT ;  /* 0x000000043300788c */ /* 0x000fe8000bf05270 */
[----:B------:R-:W-:Y:S03]  /*8e50*/  USEL UR51, UR51, URZ, UP0 ;  /* 0x000000ff33337287 */ /* 0x000fe60008000000 */
[----:B------:R-:W-:Y:S05]  /*8e60*/  @P0 LEA R2, R2, UR48, 0x3 ;  /* 0x0000003002020c11 */ /* 0x000fea000f8e18ff */
[----:B------:R-:W-:Y:S05]  /*8e70*/  @P0 VIADD R2, R2, 0xb0 ;  /* 0x000000b002020836 */ /* 0x000fea0000000000 */
[----:B------:R-:W-:Y:S04]  /*8e80*/  @P0 PRMT R0, R0, 0x654, R2 ;  /* 0x0000065400000816 */ /* 0x000fe80000000002 */
[----:B------:R2:W-:Y:S03]  /*8e90*/  @P0 SYNCS.ARRIVE.TRANS64.RED.A1T0 RZ, [R0+URZ], RZ ;  /* 0x000000ff00ff09a7 */ /* 0x0005e600081004ff */
.L_x_131:
[----:B------:R-:W-:Y:S01]  /*8ea0*/  ISETP.NE.AND P2, PT, R102, RZ, PT ;  /* 0x000000ff6600720c */ /* 0x000fe20003f45270 */
[----:B------:R-:W-:Y:S01]  /*8eb0*/  UIADD3 UR49, UPT, UPT, UR49, 0x4, URZ ;  /* 0x0000000431317890 */ /* 0x000fe2000fffe0ff */
[----:B------:R-:W-:Y:S01]  /*8ec0*/  ISETP.NE.AND P0, PT, R104, 0x2, PT ;  /* 0x000000026800780c */ /* 0x000fe20003f05270 */
[----:B------:R-:W-:Y:S01]  /*8ed0*/  IMAD.IADD R14, R43, 0x1, R86 ;  /* 0x000000012b0e7824 */ /* 0x000fe200078e0256 */
[----:B------:R-:W-:Y:S01]  /*8ee0*/  ISETP.NE.AND P1, PT, R45, 0x4, PT ;  /* 0x000000042d00780c */ /* 0x000fe20003f25270 */
[----:B------:R-:W-:Y:S01]  /*8ef0*/  IMAD.IADD R15, R44, 0x1, R87 ;  /* 0x000000012c0f7824 */ /* 0x000fe200078e0257 */
[----:B------:R-:W-:Y:S02]  /*8f00*/  SEL R2, RZ, 0x1, P0 ;  /* 0x00000001ff027807 */ /* 0x000fe40000000000 */
[----:B--2---:R-:W-:Y:S02]  /*8f10*/  SEL R0, RZ, 0x1, P1 ;  /* 0x00000001ff007807 */ /* 0x004fe40000800000 */
[----:B------:R-:W-:Y:S02]  /*8f20*/  LOP3.LUT R96, R96, R2, RZ, 0x3c, !PT ;  /* 0x0000000260607212 */ /* 0x000fe400078e3cff */
[----:B------:R-:W-:Y:S02]  /*8f30*/  LOP3.LUT R97, R97, R0, RZ, 0x3c, !PT ;  /* 0x0000000061617212 */ /* 0x000fe400078e3cff */
[----:B------:R-:W-:Y:S02]  /*8f40*/  @P2 R2UR UR36, R95 ;  /* 0x000000005f2422ca */ /* 0x000fe400000e0000 */
[----:B------:R-:W-:Y:S02]  /*8f50*/  SEL R104, R104, RZ, P0 ;  /* 0x000000ff68687207 */ /* 0x000fe40000000000 */
[----:B------:R-:W-:Y:S01]  /*8f60*/  SEL R45, R45, RZ, P1 ;  /* 0x000000ff2d2d7207 */ /* 0x000fe20000800000 */
[----:B------:R-:W-:Y:S10]  /*8f70*/  @P2 BRA `(.L_x_132) ;  /* 0xffffffc000082947 */ /* 0x000ff4000383ffff */
[----:B------:R-:W-:-:S09]  /*8f80*/  UISETP.NE.AND UP0, UPT, UR50, URZ, UPT ;  /* 0x000000ff3200728c */ /* 0x000fd2000bf05270 */
[----:B------:R-:W-:Y:S05]  /*8f90*/  BRA.U !UP0, `(.L_x_133) ;  /* 0x0000000108487547 */ /* 0x000fea000b800000 */
[----:B------:R-:W2:Y:S02]  /*8fa0*/  LDCU.64 UR4, c[0x0][0x890] ;  /* 0x00011200ff0477ac */ /* 0x000ea40008000a00 */
[----:B--2---:R-:W-:-:S04]  /*8fb0*/  UISETP.NE.U32.AND UP0, UPT, UR4, URZ, UPT ;  /* 0x000000ff0400728c */ /* 0x004fc8000bf05070 */
[----:B------:R-:W-:-:S09]  /*8fc0*/  UISETP.NE.AND.EX UP0, UPT, UR5, URZ, UPT, UP0 ;  /* 0x000000ff0500728c */ /* 0x000fd2000bf05300 */
[----:B------:R-:W-:Y:S05]  /*8fd0*/  BRA.U UP0, `(.L_x_134) ;  /* 0x00000001000c7547 */ /* 0x000fea000b800000 */
[----:B------:R-:W-:-:S13]  /*8fe0*/  FSETP.NEU.AND P0, PT, R49, RZ, PT ;  /* 0x000000ff3100720b */ /* 0x000fda0003f0d000 */
[----:B------:R-:W-:Y:S05]  /*8ff0*/  @!P0 EXIT ;  /* 0x000000000000894d */ /* 0x000fea0003800000 */
[----:B------:R-:W-:Y:S05]  /*9000*/  BRA `(.L_x_133) ;  /* 0x00000000002c7947 */ /* 0x000fea0003800000 */
.L_x_134:
[----:B------:R-:W-:Y:S01]  /*9010*/  ISETP.NE.AND P0, PT, R103, RZ, PT ;  /* 0x000000ff6700720c */ /* 0x000fe20003f05270 */
[----:B------:R-:W-:-:S12]  /*9020*/  BSSY.RECONVERGENT B0, `(.L_x_133) ;  /* 0x0000009000007945 */ /* 0x000fd80003800200 */
[----:B------:R-:W-:Y:S05]  /*9030*/  @P0 BRA `(.L_x_135) ;  /* 0x0000000000140947 */ /* 0x000fea0003800000 */
[----:B------:R-:W2:Y:S02]  /*9040*/  LDCU.64 UR4, c[0x0][0x888] ;  /* 0x00011100ff0477ac */ /* 0x000ea40008000a00 */
[----:B--2---:R-:W-:-:S04]  /*9050*/  ISETP.NE.U32.AND P0, PT, RZ, UR4, PT ;  /* 0x00000004ff007c0c */ /* 0x004fc8000bf05070 */
[----:B------:R-:W-:-:S13]  /*9060*/  ISETP.NE.AND.EX P0, PT, RZ, UR5, PT, P0 ;  /* 0x00000005ff007c0c */ /* 0x000fda000bf05300 */
[----:B------:R-:W-:Y:S05]  /*9070*/  @!P0 EXIT ;  /* 0x000000000000894d */ /* 0x000fea0003800000 */
[----:B------:R-:W-:Y:S05]  /*9080*/  BRA `(.L_x_136) ;  /* 0x0000000000087947 */ /* 0x000fea0003800000 */
.L_x_135:
[----:B------:R-:W-:-:S13]  /*9090*/  FSETP.NEU.AND P0, PT, R49, RZ, PT ;  /* 0x000000ff3100720b */ /* 0x000fda0003f0d000 */
[----:B------:R-:W-:Y:S05]  /*90a0*/  @!P0 EXIT ;  /* 0x000000000000894d */ /* 0x000fea0003800000 */
.L_x_136:
[----:B------:R-:W-:Y:S05]  /*90b0*/  BSYNC.RECONVERGENT B0 ;  /* 0x0000000000007941 */ /* 0x000fea0003800200 */
.L_x_133:
[----:B------:R-:W-:Y:S01]  /*90c0*/  ULEA UR4, UR51, UR48, 0x3 ;  /* 0x0000003033047291 */ /* 0x000fe2000f8e18ff */
[----:B------:R-:W-:-:S04]  /*90d0*/  DEPBAR.LE SB0, 0x0 ;  /* 0x000080000000791a */ /* 0x000fc80000000000 */
[----:B------:R-:W-:-:S04]  /*90e0*/  UIADD3 UR4, UPT, UPT, UR4, 0xb0, URZ ;  /* 0x000000b004047890 */ /* 0x000fc8000fffe0ff */
[----:B------:R-:W-:-:S09]  /*90f0*/  UPRMT UR4, UR37, 0x654, UR4 ;  /* 0x0000065425047896 */ /* 0x000fd20008000004 */
[----:B------:R-:W-:Y:S01]  /*9100*/  SYNCS.ARRIVE.TRANS64.RED.A1T0 RZ, [UR4], RZ ;  /* 0x000000ffffff79a7 */ /* 0x000fe20008100404 */
[----:B------:R-:W-:Y:S05]  /*9110*/  EXIT ;  /* 0x000000000000794d */ /* 0x000fea0003800000 */
.L_x_20:
[----:B--2---:R2:W1:Y:S02]  /*9120*/  SYNCS.PHASECHK.TRANS64.TRYWAIT P0, [R2+URZ+0x150], R3 ;  /* 0x00015003020075a7 */ /* 0x00446400080011ff */
[----:B-1----:R-:W-:Y:S05]  /*9130*/  @!P0 NANOSLEEP.SYNCS 0x989680 ;  /* 0x009896800000895d */ /* 0x002fea0003900000 */
[----:B------:R-:W1:Y:S02]  /*9140*/  @!P0 SYNCS.PHASECHK.TRANS64 P0, [R2+URZ+0x150], R3 ;  /* 0x00015003020085a7 */ /* 0x000e6400080010ff */
[----:B-1----:R-:W-:Y:S05]  /*9150*/  @!P0 BRA `(.L_x_20) ;  /* 0xfffffffc00f08947 */ /* 0x002fea000383ffff */
[----:B------:R-:W-:Y:S05]  /*9160*/  BRA `(.L_x_137) ;  /* 0xffffff8400507947 */ /* 0x000fea000383ffff */
.L_x_23:
[----:B-1----:R-:W-:-:S07]  /*9170*/  MOV R2, UR33 ;  /* 0x0000002100027c02 */ /* 0x002fce0008000f00 */
.L_x_138:
[----:B-1----:R1:W2:Y:S02]  /*9180*/  SYNCS.PHASECHK.TRANS64.TRYWAIT P0, [R2+URZ+0x48], R4 ;  /* 0x00004804020075a7 */ /* 0x0022a400080011ff */
[----:B--2---:R-:W-:Y:S05]  /*9190*/  @!P0 NANOSLEEP.SYNCS 0x989680 ;  /* 0x009896800000895d */ /* 0x004fea0003900000 */
[----:B------:R-:W2:Y:S02]  /*91a0*/  @!P0 SYNCS.PHASECHK.TRANS64 P0, [R2+URZ+0x48], R4 ;  /* 0x00004804020085a7 */ /* 0x000ea400080010ff */
[----:B--2---:R-:W-:Y:S05]  /*91b0*/  @!P0 BRA `(.L_x_138) ;  /* 0xfffffffc00f08947 */ /* 0x004fea000383ffff */
[----:B------:R-:W-:Y:S05]  /*91c0*/  BRA `(.L_x_22) ;  /* 0xffffff8400a07947 */ /* 0x000fea000383ffff */
.L_x_29:
[----:B-1----:R-:W-:-:S07]  /*91d0*/  MOV R2, UR17 ;  /* 0x0000001100027c02 */ /* 0x002fce0008000f00 */
.L_x_139:
[----:B-1----:R1:W2:Y:S02]  /*91e0*/  SYNCS.PHASECHK.TRANS64.TRYWAIT P0, [R2+URZ+0x48], R4 ;  /* 0x00004804020075a7 */ /* 0x0022a400080011ff */
[----:B--2---:R-:W-:Y:S05]  /*91f0*/  @!P0 NANOSLEEP.SYNCS 0x989680 ;  /* 0x009896800000895d */ /* 0x004fea0003900000 */
[----:B------:R-:W2:Y:S02]  /*9200*/  @!P0 SYNCS.PHASECHK.TRANS64 P0, [R2+URZ+0x48], R4 ;  /* 0x00004804020085a7 */ /* 0x000ea400080010ff */
[----:B--2---:R-:W-:Y:S05]  /*9210*/  @!P0 BRA `(.L_x_139) ;  /* 0xfffffffc00f08947 */ /* 0x004fea000383ffff */
[----:B------:R-:W-:Y:S05]  /*9220*/  BRA `(.L_x_28) ;  /* 0xffffff8800487947 */ /* 0x000fea000383ffff */
.L_x_33:
[----:B-1----:R1:W2:Y:S02]  /*9230*/  SYNCS.PHASECHK.TRANS64.TRYWAIT P0, [R2+URZ+0xe0], R3 ;  /* 0x0000e003020075a7 */ /* 0x0022a400080011ff */
[----:B--2---:R-:W-:Y:S05]  /*9240*/  @!P0 NANOSLEEP.SYNCS 0x989680 ;  /* 0x009896800000895d */ /* 0x004fea0003900000 */
[----:B------:R-:W2:Y:S02]  /*9250*/  @!P0 SYNCS.PHASECHK.TRANS64 P0, [R2+URZ+0xe0], R3 ;  /* 0x0000e003020085a7 */ /* 0x000ea400080010ff */
[----:B--2---:R-:W-:Y:S05]  /*9260*/  @!P0 BRA `(.L_x_33) ;  /* 0xfffffffc00f08947 */ /* 0x004fea000383ffff */
[----:B------:R-:W-:Y:S05]  /*9270*/  BRA `(.L_x_140) ;  /* 0xffffff8800d87947 */ /* 0x000fea000383ffff */
.L_x_37:
[----:B----4-:R-:W-:-:S07]  /*9280*/  MOV R0, UR5 ;  /* 0x0000000500007c02 */ /* 0x010fce0008000f00 */
.L_x_141:
[----:B-1----:R1:W2:Y:S02]  /*9290*/  SYNCS.PHASECHK.TRANS64.TRYWAIT P0, [R0+URZ], R2 ;  /* 0x00000002000075a7 */ /* 0x0022a400080011ff */
[----:B--2---:R-:W-:Y:S05]  /*92a0*/  @!P0 NANOSLEEP.SYNCS 0x989680 ;  /* 0x009896800000895d */ /* 0x004fea0003900000 */
[----:B------:R-:W2:Y:S02]  /*92b0*/  @!P0 SYNCS.PHASECHK.TRANS64 P0, [R0+URZ], R2 ;  /* 0x00000002000085a7 */ /* 0x000ea400080010ff */
[----:B--2---:R-:W-:Y:S05]  /*92c0*/  @!P0 BRA `(.L_x_141) ;  /* 0xfffffffc00f08947 */ /* 0x004fea000383ffff */
[----:B------:R-:W-:Y:S05]  /*92d0*/  BRA `(.L_x_142) ;  /* 0xffffff9000487947 */ /* 0x000fea000383ffff */
.L_x_38:
[----:B----4-:R-:W-:-:S07]  /*92e0*/  MOV R0, UR5 ;  /* 0x0000000500007c02 */ /* 0x010fce0008000f00 */
.L_x_143:
[----:B-1----:R1:W2:Y:S02]  /*92f0*/  SYNCS.PHASECHK.TRANS64.TRYWAIT P0, [R0+URZ], R3 ;  /* 0x00000003000075a7 */ /* 0x0022a400080011ff */
[----:B--2---:R-:W-:Y:S05]  /*9300*/  @!P0 NANOSLEEP.SYNCS 0x989680 ;  /* 0x009896800000895d */ /* 0x004fea0003900000 */
[----:B------:R-:W2:Y:S02]  /*9310*/  @!P0 SYNCS.PHASECHK.TRANS64 P0, [R0+URZ], R3 ;  /* 0x00000003000085a7 */ /* 0x000ea400080010ff */
[----:B--2---:R-:W-:Y:S05]  /*9320*/  @!P0 BRA `(.L_x_143) ;  /* 0xfffffffc00f08947 */ /* 0x004fea000383ffff */
[----:B------:R-:W-:Y:S05]  /*9330*/  BRA `(.L_x_144) ;  /* 0xffffff9000547947 */ /* 0x000fea000383ffff */
.L_x_39:
[----:B----4-:R-:W-:-:S07]  /*9340*/  MOV R0, UR5 ;  /* 0x0000000500007c02 */ /* 0x010fce0008000f00 */
.L_x_145:
[----:B-1----:R1:W2:Y:S02]  /*9350*/  SYNCS.PHASECHK.TRANS64.TRYWAIT P0, [R0+URZ], R3 ;  /* 0x00000003000075a7 */ /* 0x0022a400080011ff */
[----:B--2---:R-:W-:Y:S05]  /*9360*/  @!P0 NANOSLEEP.SYNCS 0x989680 ;  /* 0x009896800000895d */ /* 0x004fea0003900000 */
[----:B------:R-:W2:Y:S02]  /*9370*/  @!P0 SYNCS.PHASECHK.TRANS64 P0, [R0+URZ], R3 ;  /* 0x00000003000085a7 */ /* 0x000ea400080010ff */
[----:B--2---:R-:W-:Y:S05]  /*9380*/  @!P0 BRA `(.L_x_145) ;  /* 0xfffffffc00f08947 */ /* 0x004fea000383ffff */
[----:B------:R-:W-:Y:S05]  /*9390*/  BRA `(.L_x_146) ;  /* 0xffffff9000607947 */ /* 0x000fea000383ffff */
.L_x_40:
[----:B----4-:R-:W-:-:S07]  /*93a0*/  MOV R0, UR5 ;  /* 0x0000000500007c02 */ /* 0x010fce0008000f00 */
.L_x_147:
[----:B-1----:R1:W2:Y:S02]  /*93b0*/  SYNCS.PHASECHK.TRANS64.TRYWAIT P0, [R0+URZ], R3 ;  /* 0x00000003000075a7 */ /* 0x0022a400080011ff */
[----:B--2---:R-:W-:Y:S05]  /*93c0*/  @!P0 NANOSLEEP.SYNCS 0x989680 ;  /* 0x009896800000895d */ /* 0x004fea0003900000 */
[----:B------:R-:W2:Y:S02]  /*93d0*/  @!P0 SYNCS.PHASECHK.TRANS64 P0, [R0+URZ], R3 ;  /* 0x00000003000085a7 */ /* 0x000ea400080010ff */
[----:B--2---:R-:W-:Y:S05]  /*93e0*/  @!P0 BRA `(.L_x_147) ;  /* 0xfffffffc00f08947 */ /* 0x004fea000383ffff */
[----:B------:R-:W-:Y:S05]  /*93f0*/  BRA `(.L_x_148) ;  /* 0xffffff90006c7947 */ /* 0x000fea000383ffff */
.L_x_41:
[----:B----4-:R-:W-:-:S07]  /*9400*/  MOV R0, UR5 ;  /* 0x0000000500007c02 */ /* 0x010fce0008000f00 */
.L_x_149:
[----:B-1----:R1:W2:Y:S02]  /*9410*/  SYNCS.PHASECHK.TRANS64.TRYWAIT P0, [R0+URZ], R3 ;  /* 0x00000003000075a7 */ /* 0x0022a400080011ff */
[----:B--2---:R-:W-:Y:S05]  /*9420*/  @!P0 NANOSLEEP.SYNCS 0x989680 ;  /* 0x009896800000895d */ /* 0x004fea0003900000 */
[----:B------:R-:W2:Y:S02]  /*9430*/  @!P0 SYNCS.PHASECHK.TRANS64 P0, [R0+URZ], R3 ;  /* 0x00000003000085a7 */ /* 0x000ea400080010ff */
[----:B--2---:R-:W-:Y:S05]  /*9440*/  @!P0 BRA `(.L_x_149) ;  /* 0xfffffffc00f08947 */ /* 0x004fea000383ffff */
[----:B------:R-:W-:Y:S05]  /*9450*/  BRA `(.L_x_150) ;  /* 0xffffff9000787947 */ /* 0x000fea000383ffff */
.L_x_42:
[----:B----4-:R-:W-:-:S07]  /*9460*/  MOV R0, UR5 ;  /* 0x0000000500007c02 */ /* 0x010fce0008000f00 */
.L_x_151:
[----:B-1----:R1:W2:Y:S02]  /*9470*/  SYNCS.PHASECHK.TRANS64.TRYWAIT P0, [R0+URZ], R3 ;  /* 0x00000003000075a7 */ /* 0x0022a400080011ff */
[----:B--2---:R-:W-:Y:S05]  /*9480*/  @!P0 NANOSLEEP.SYNCS 0x989680 ;  /* 0x009896800000895d */ /* 0x004fea0003900000 */
[----:B------:R-:W2:Y:S02]  /*9490*/  @!P0 SYNCS.PHASECHK.TRANS64 P0, [R0+URZ], R3 ;  /* 0x00000003000085a7 */ /* 0x000ea400080010ff */
[----:B--2---:R-:W-:Y:S05]  /*94a0*/  @!P0 BRA `(.L_x_151) ;  /* 0xfffffffc00f08947 */ /* 0x004fea000383ffff */
[----:B------:R-:W-:Y:S05]  /*94b0*/  BRA `(.L_x_152) ;  /* 0xffffff9000847947 */ /* 0x000fea000383ffff */
.L_x_43:
[----:B----4-:R-:W-:-:S07]  /*94c0*/  MOV R0, UR5 ;  /* 0x0000000500007c02 */ /* 0x010fce0008000f00 */
.L_x_153:
[----:B-1----:R1:W2:Y:S02]  /*94d0*/  SYNCS.PHASECHK.TRANS64.TRYWAIT P0, [R0+URZ], R3 ;  /* 0x00000003000075a7 */ /* 0x0022a400080011ff */
[----:B--2---:R-:W-:Y:S05]  /*94e0*/  @!P0 NANOSLEEP.SYNCS 0x989680 ;  /* 0x009896800000895d */ /* 0x004fea0003900000 */
[----:B------:R-:W2:Y:S02]  /*94f0*/  @!P0 SYNCS.PHASECHK.TRANS64 P0, [R0+URZ], R3 ;  /* 0x00000003000085a7 */ /* 0x000ea400080010ff */
[----:B--2---:R-:W-:Y:S05]  /*9500*/  @!P0 BRA `(.L_x_153) ;  /* 0xfffffffc00f08947 */ /* 0x004fea000383ffff */
[----:B------:R-:W-:Y:S05]  /*9510*/  BRA `(.L_x_154) ;  /* 0xffffff9000907947 */ /* 0x000fea000383ffff */
.L_x_44:
[----:B----4-:R-:W-:-:S07]  /*9520*/  MOV R0, UR5 ;  /* 0x0000000500007c02 */ /* 0x010fce0008000f00 */
.L_x_155:
[----:B-1----:R1:W2:Y:S02]  /*9530*/  SYNCS.PHASECHK.TRANS64.TRYWAIT P0, [R0+URZ], R3 ;  /* 0x00000003000075a7 */ /* 0x0022a400080011ff */
[----:B--2---:R-:W-:Y:S05]  /*9540*/  @!P0 NANOSLEEP.SYNCS 0x989680 ;  /* 0x009896800000895d */ /* 0x004fea0003900000 */
[----:B------:R-:W2:Y:S02]  /*9550*/  @!P0 SYNCS.PHASECHK.TRANS64 P0, [R0+URZ], R3 ;  /* 0x00000003000085a7 */ /* 0x000ea400080010ff */
[----:B--2---:R-:W-:Y:S05]  /*9560*/  @!P0 BRA `(.L_x_155) ;  /* 0xfffffffc00f08947 */ /* 0x004fea000383ffff */
[----:B------:R-:W-:Y:S05]  /*9570*/  BRA `(.L_x_156) ;  /* 0xffffff90009c7947 */ /* 0x000fea000383ffff */
.L_x_47:
[----:B-1----:R1:W2:Y:S02]  /*9580*/  SYNCS.PHASECHK.TRANS64.TRYWAIT P0, [R0+URZ+0x140], R4 ;  /* 0x00014004000075a7 */ /* 0x0022a400080011ff */
[----:B--2---:R-:W-:Y:S05]  /*9590*/  @!P0 NANOSLEEP.SYNCS 0x989680 ;  /* 0x009896800000895d */ /* 0x004fea0003900000 */
[----:B------:R-:W2:Y:S02]  /*95a0*/  @!P0 SYNCS.PHASECHK.TRANS64 P0, [R0+URZ+0x140], R4 ;  /* 0x00014004000085a7 */ /* 0x000ea400080010ff */
[----:B--2---:R-:W-:Y:S05]  /*95b0*/  @!P0 BRA `(.L_x_47) ;  /* 0xfffffffc00f08947 */ /* 0x004fea000383ffff */
[----:B------:R-:W-:Y:S05]  /*95c0*/  BRA `(.L_x_157) ;  /* 0xffffff9000f87947 */ /* 0x000fea000383ffff */
.L_x_48:
[----:B------:R-:W-:-:S07]  /*95d0*/  MOV R0, UR5 ;  /* 0x0000000500007c02 */ /* 0x000fce0008000f00 */
.L_x_158:
[----:B-1----:R1:W2:Y:S02]  /*95e0*/  SYNCS.PHASECHK.TRANS64.TRYWAIT P0, [R0+URZ+0xf0], R5 ;  /* 0x0000f005000075a7 */ /* 0x0022a400080011ff */
[----:B--2---:R-:W-:Y:S05]  /*95f0*/  @!P0 NANOSLEEP.SYNCS 0x989680 ;  /* 0x009896800000895d */ /* 0x004fea0003900000 */
[----:B------:R-:W2:Y:S02]  /*9600*/  @!P0 SYNCS.PHASECHK.TRANS64 P0, [R0+URZ+0xf0], R5 ;  /* 0x0000f005000085a7 */ /* 0x000ea400080010ff */
[----:B--2---:R-:W-:Y:S05]  /*9610*/  @!P0 BRA `(.L_x_158) ;  /* 0xfffffffc00f08947 */ /* 0x004fea000383ffff */
[----:B------:R-:W-:Y:S05]  /*9620*/  BRA `(.L_x_159) ;  /* 0xffffff9400087947 */ /* 0x000fea000383ffff */
.L_x_49:
[----:B-1----:R1:W2:Y:S02]  /*9630*/  SYNCS.PHASECHK.TRANS64.TRYWAIT P1, [R0+URZ+0xe0], R4 ;  /* 0x0000e004000075a7 */ /* 0x0022a400080211ff */
[----:B--2---:R-:W-:Y:S05]  /*9640*/  @!P1 NANOSLEEP.SYNCS 0x989680 ;  /* 0x009896800000995d */ /* 0x004fea0003900000 */
[----:B------:R-:W2:Y:S02]  /*9650*/  @!P1 SYNCS.PHASECHK.TRANS64 P1, [R0+URZ+0xe0], R4 ;  /* 0x0000e004000095a7 */ /* 0x000ea400080210ff */
[----:B--2---:R-:W-:Y:S05]  /*9660*/  @!P1 BRA `(.L_x_49) ;  /* 0xfffffffc00f09947 */ /* 0x004fea000383ffff */
[----:B------:R-:W-:Y:S05]  /*9670*/  BRA `(.L_x_160) ;  /* 0xffffff9400387947 */ /* 0x000fea000383ffff */
.L_x_52:
[----:B------:R-:W-:-:S07]  /*9680*/  MOV R0, UR5 ;  /* 0x0000000500007c02 */ /* 0x000fce0008000f00 */
.L_x_161:
[----:B-1----:R1:W2:Y:S02]  /*9690*/  SYNCS.PHASECHK.TRANS64.TRYWAIT P0, [R0+URZ+0xf0], R2 ;  /* 0x0000f002000075a7 */ /* 0x0022a400080011ff */
[----:B--2---:R-:W-:Y:S05]  /*96a0*/  @!P0 NANOSLEEP.SYNCS 0x989680 ;  /* 0x009896800000895d */ /* 0x004fea0003900000 */
[----:B------:R-:W2:Y:S02]  /*96b0*/  @!P0 SYNCS.PHASECHK.TRANS64 P0, [R0+URZ+0xf0], R2 ;  /* 0x0000f002000085a7 */ /* 0x000ea400080010ff */
[----:B--2---:R-:W-:Y:S05]  /*96c0*/  @!P0 BRA `(.L_x_161) ;  /* 0xfffffffc00f08947 */ /* 0x004fea000383ffff */
[----:B------:R-:W-:Y:S05]  /*96d0*/  BRA `(.L_x_51) ;  /* 0xffffff94008c7947 */ /* 0x000fea000383ffff */
.L_x_59:
[----:B-1----:R1:W2:Y:S02]  /*96e0*/  SYNCS.PHASECHK.TRANS64.TRYWAIT P1, [R0+URZ+0xe0], R2 ;  /* 0x0000e002000075a7 */ /* 0x0022a400080211ff */
[----:B--2---:R-:W-:Y:S05]  /*96f0*/  @!P1 NANOSLEEP.SYNCS 0x989680 ;  /* 0x009896800000995d */ /* 0x004fea0003900000 */
[----:B------:R-:W2:Y:S02]  /*9700*/  @!P1 SYNCS.PHASECHK.TRANS64 P1, [R0+URZ+0xe0], R2 ;  /* 0x0000e002000095a7 */ /* 0x000ea400080210ff */
[----:B--2---:R-:W-:Y:S05]  /*9710*/  @!P1 BRA `(.L_x_59) ;  /* 0xfffffffc00f09947 */ /* 0x004fea000383ffff */
[----:B------:R-:W-:Y:S05]  /*9720*/  BRA `(.L_x_162) ;  /* 0xffffff9800ec7947 */ /* 0x000fea000383ffff */
.L_x_60:
[----:B------:R-:W-:-:S07]  /*9730*/  MOV R2, UR8 ;  /* 0x0000000800027c02 */ /* 0x000fce0008000f00 */
.L_x_163:
[----:B-1----:R1:W2:Y:S02]  /*9740*/  SYNCS.PHASECHK.TRANS64.TRYWAIT P0, [R2+URZ+0x120], R0 ;  /* 0x00012000020075a7 */ /* 0x0022a400080011ff */
[----:B--2---:R-:W-:Y:S05]  /*9750*/  @!P0 NANOSLEEP.SYNCS 0x989680 ;  /* 0x009896800000895d */ /* 0x004fea0003900000 */
[----:B------:R-:W2:Y:S02]  /*9760*/  @!P0 SYNCS.PHASECHK.TRANS64 P0, [R2+URZ+0x120], R0 ;  /* 0x00012000020085a7 */ /* 0x000ea400080010ff */
[----:B--2---:R-:W-:Y:S05]  /*9770*/  @!P0 BRA `(.L_x_163) ;  /* 0xfffffffc00f08947 */ /* 0x004fea000383ffff */
[----:B------:R-:W-:Y:S05]  /*9780*/  BRA `(.L_x_164) ;  /* 0xffffff9c003c7947 */ /* 0x000fea000383ffff */
.L_x_63:
[----:B------:R-:W-:Y:S07]  /*9790*/  MOV R0, UR7 ;  /* 0x0000000700007c02 */ /* 0x000fee0008000f00 */
.L_x_165:
[----:B-1----:R1:W2:Y:S02]  /*97a0*/  SYNCS.PHASECHK.TRANS64.TRYWAIT P0, [R0+URZ], R2 ;  /* 0x00000002000075a7 */ /* 0x0022a400080011ff */
[----:B--2---:R-:W-:Y:S05]  /*97b0*/  @!P0 NANOSLEEP.SYNCS 0x989680 ;  /* 0x009896800000895d */ /* 0x004fea0003900000 */
[----:B------:R-:W2:Y:S02]  /*97c0*/  @!P0 SYNCS.PHASECHK.TRANS64 P0, [R0+URZ], R2 ;  /* 0x00000002000085a7 */ /* 0x000ea400080010ff */
[----:B--2---:R-:W-:Y:S05]  /*97d0*/  @!P0 BRA `(.L_x_165) ;  /* 0xfffffffc00f08947 */ /* 0x004fea000383ffff */
[----:B------:R-:W-:Y:S05]  /*97e0*/  BRA `(.L_x_62) ;  /* 0xffffff9c00587947 */ /* 0x000fea000383ffff */
.L_x_66:
[----:B------:R-:W-:-:S07]  /*97f0*/  MOV R0, UR5 ;  /* 0x0000000500007c02 */ /* 0x000fce0008000f00 */
.L_x_166:
[----:B--2---:R2:W3:Y:S02]  /*9800*/  SYNCS.PHASECHK.TRANS64.TRYWAIT P0, [R0+URZ], R2 ;  /* 0x00000002000075a7 */ /* 0x0044e400080011ff */
[----:B---3--:R-:W-:Y:S05]  /*9810*/  @!P0 NANOSLEEP.SYNCS 0x989680 ;  /* 0x009896800000895d */ /* 0x008fea0003900000 */
[----:B------:R-:W3:Y:S02]  /*9820*/  @!P0 SYNCS.PHASECHK.TRANS64 P0, [R0+URZ], R2 ;  /* 0x00000002000085a7 */ /* 0x000ee400080010ff */
[----:B---3--:R-:W-:Y:S05]  /*9830*/  @!P0 BRA `(.L_x_166) ;  /* 0xfffffffc00f08947 */ /* 0x008fea000383ffff */
[----:B------:R-:W-:Y:S05]  /*9840*/  BRA `(.L_x_167) ;  /* 0xffffffa0000c7947 */ /* 0x000fea000383ffff */
.L_x_67:
[----:B------:R-:W-:-:S07]  /*9850*/  MOV R0, UR5 ;  /* 0x0000000500007c02 */ /* 0x000fce0008000f00 */
.L_x_168:
[----:B-1----:R1:W2:Y:S02]  /*9860*/  SYNCS.PHASECHK.TRANS64.TRYWAIT P0, [R0+URZ], R3 ;  /* 0x00000003000075a7 */ /* 0x0022a400080011ff */
[----:B--2---:R-:W-:Y:S05]  /*9870*/  @!P0 NANOSLEEP.SYNCS 0x989680 ;  /* 0x009896800000895d */ /* 0x004fea0003900000 */
[----:B------:R-:W2:Y:S02]  /*9880*/  @!P0 SYNCS.PHASECHK.TRANS64 P0, [R0+URZ], R3 ;  /* 0x00000003000085a7 */ /* 0x000ea400080010ff */
[----:B--2---:R-:W-:Y:S05]  /*9890*/  @!P0 BRA `(.L_x_168) ;  /* 0xfffffffc00f08947 */ /* 0x004fea000383ffff */
[----:B------:R-:W-:Y:S05]  /*98a0*/  BRA `(.L_x_169) ;  /* 0xffffffa000187947 */ /* 0x000fea000383ffff */
.L_x_68:
[----:B------:R-:W-:-:S07]  /*98b0*/  MOV R0, UR5 ;  /* 0x0000000500007c02 */ /* 0x000fce0008000f00 */
.L_x_170:
[----:B-1----:R1:W2:Y:S02]  /*98c0*/  SYNCS.PHASECHK.TRANS64.TRYWAIT P0, [R0+URZ], R3 ;  /* 0x00000003000075a7 */ /* 0x0022a400080011ff */
[----:B--2---:R-:W-:Y:S05]  /*98d0*/  @!P0 NANOSLEEP.SYNCS 0x989680 ;  /* 0x009896800000895d */ /* 0x004fea0003900000 */
[----:B------:R-:W2:Y:S02]  /*98e0*/  @!P0 SYNCS.PHASECHK.TRANS64 P0, [R0+URZ], R3 ;  /* 0x00000003000085a7 */ /* 0x000ea400080010ff */
[----:B--2---:R-:W-:Y:S05]  /*98f0*/  @!P0 BRA `(.L_x_170) ;  /* 0xfffffffc00f08947 */ /* 0x004fea000383ffff */
[----:B------:R-:W-:Y:S05]  /*9900*/  BRA `(.L_x_171) ;  /* 0xffffffa000247947 */ /* 0x000fea000383ffff */
.L_x_69:
[----:B-1----:R-:W-:-:S07]  /*9910*/  MOV R0, UR7 ;  /* 0x0000000700007c02 */ /* 0x002fce0008000f00 */
.L_x_172:
[----:B-1----:R1:W2:Y:S02]  /*9920*/  SYNCS.PHASECHK.TRANS64.TRYWAIT P0, [R0+URZ], R2 ;  /* 0x00000002000075a7 */ /* 0x0022a400080011ff */
[----:B--2---:R-:W-:Y:S05]  /*9930*/  @!P0 NANOSLEEP.SYNCS 0x989680 ;  /* 0x009896800000895d */ /* 0x004fea0003900000 */
[----:B------:R-:W2:Y:S02]  /*9940*/  @!P0 SYNCS.PHASECHK.TRANS64 P0, [R0+URZ], R2 ;  /* 0x00000002000085a7 */ /* 0x000ea400080010ff */
[----:B--2---:R-:W-:Y:S05]  /*9950*/  @!P0 BRA `(.L_x_172) ;  /* 0xfffffffc00f08947 */ /* 0x004fea000383ffff */
[----:B------:R-:W-:Y:S05]  /*9960*/  BRA `(.L_x_173) ;  /* 0xffffffa000307947 */ /* 0x000fea000383ffff */
.L_x_74:
[----:B--2---:R2:W3:Y:S02]  /*9970*/  SYNCS.PHASECHK.TRANS64.TRYWAIT P0, [R0+URZ+0xe0], R2 ;  /* 0x0000e002000075a7 */ /* 0x0044e400080011ff */
[----:B---3--:R-:W-:Y:S05]  /*9980*/  @!P0 NANOSLEEP.SYNCS 0x989680 ;  /* 0x009896800000895d */ /* 0x008fea0003900000 */
[----:B------:R-:W3:Y:S02]  /*9990*/  @!P0 SYNCS.PHASECHK.TRANS64 P0, [R0+URZ+0xe0], R2 ;  /* 0x0000e002000085a7 */ /* 0x000ee400080010ff */
[----:B---3--:R-:W-:Y:S05]  /*99a0*/  @!P0 BRA `(.L_x_74) ;  /* 0xfffffffc00f08947 */ /* 0x008fea000383ffff */
[----:B------:R-:W-:Y:S05]  /*99b0*/  BRA `(.L_x_174) ;  /* 0xffffffa4003c7947 */ /* 0x000fea000383ffff */
.L_x_77:
[----:B------:R-:W-:Y:S07]  /*99c0*/  MOV R0, UR7 ;  /* 0x0000000700007c02 */ /* 0x000fee0008000f00 */
.L_x_175:
[----:B--2---:R2:W3:Y:S02]  /*99d0*/  SYNCS.PHASECHK.TRANS64.TRYWAIT P0, [R0+URZ+0xd8], R2 ;  /* 0x0000d802000075a7 */ /* 0x0044e400080011ff */
[----:B---3--:R-:W-:Y:S05]  /*99e0*/  @!P0 NANOSLEEP.SYNCS 0x989680 ;  /* 0x009896800000895d */ /* 0x008fea0003900000 */
[----:B------:R-:W3:Y:S02]  /*99f0*/  @!P0 SYNCS.PHASECHK.TRANS64 P0, [R0+URZ+0xd8], R2 ;  /* 0x0000d802000085a7 */ /* 0x000ee400080010ff */
[----:B---3--:R-:W-:Y:S05]  /*9a00*/  @!P0 BRA `(.L_x_175) ;  /* 0xfffffffc00f08947 */ /* 0x008fea000383ffff */
[----:B------:R-:W-:Y:S05]  /*9a10*/  BRA `(.L_x_76) ;  /* 0xffffffa8001c7947 */ /* 0x000fea000383ffff */
.L_x_80:
[----:B------:R-:W-:Y:S07]  /*9a20*/  MOV R0, UR7 ;  /* 0x0000000700007c02 */ /* 0x000fee0008000f00 */
.L_x_176:
[----:B-1----:R1:W2:Y:S02]  /*9a30*/  SYNCS.PHASECHK.TRANS64.TRYWAIT P0, [R0+URZ+0xb0], R14 ;  /* 0x0000b00e000075a7 */ /* 0x0022a400080011ff */
[----:B--2---:R-:W-:Y:S05]  /*9a40*/  @!P0 NANOSLEEP.SYNCS 0x989680 ;  /* 0x009896800000895d */ /* 0x004fea0003900000 */
[----:B------:R-:W2:Y:S02]  /*9a50*/  @!P0 SYNCS.PHASECHK.TRANS64 P0, [R0+URZ+0xb0], R14 ;  /* 0x0000b00e000085a7 */ /* 0x000ea400080010ff */
[----:B--2---:R-:W-:Y:S05]  /*9a60*/  @!P0 BRA `(.L_x_176) ;  /* 0xfffffffc00f08947 */ /* 0x004fea000383ffff */
[----:B------:R-:W-:Y:S05]  /*9a70*/  BRA `(.L_x_177) ;  /* 0xffffffa800947947 */ /* 0x000fea000383ffff */
.L_x_81:
[----:B------:R-:W-:Y:S07]  /*9a80*/  MOV R0, UR7 ;  /* 0x0000000700007c02 */ /* 0x000fee0008000f00 */
.L_x_178:
[----:B-1----:R1:W2:Y:S02]  /*9a90*/  SYNCS.PHASECHK.TRANS64.TRYWAIT P0, [R0+URZ+0xb8], R14 ;  /* 0x0000b80e000075a7 */ /* 0x0022a400080011ff */
[----:B--2---:R-:W-:Y:S05]  /*9aa0*/  @!P0 NANOSLEEP.SYNCS 0x989680 ;  /* 0x009896800000895d */ /* 0x004fea0003900000 */
[----:B------:R-:W2:Y:S02]  /*9ab0*/  @!P0 SYNCS.PHASECHK.TRANS64 P0, [R0+URZ+0xb8], R14 ;  /* 0x0000b80e000085a7 */ /* 0x000ea400080010ff */
[----:B--2---:R-:W-:Y:S05]  /*9ac0*/  @!P0 BRA `(.L_x_178) ;  /* 0xfffffffc00f08947 */ /* 0x004fea000383ffff */
[----:B------:R-:W-:Y:S05]  /*9ad0*/  BRA `(.L_x_179) ;  /* 0xffffffa800cc7947 */ /* 0x000fea000383ffff */
.L_x_82:
[----:B------:R-:W-:Y:S07]  /*9ae0*/  MOV R0, UR7 ;  /* 0x0000000700007c02 */ /* 0x000fee0008000f00 */
.L_x_180:
[----:B-1----:R1:W2:Y:S02]  /*9af0*/  SYNCS.PHASECHK.TRANS64.TRYWAIT P0, [R0+URZ+0xc0], R14 ;  /* 0x0000c00e000075a7 */ /* 0x0022a400080011ff */
[----:B--2---:R-:W-:Y:S05]  /*9b00*/  @!P0 NANOSLEEP.SYNCS 0x989680 ;  /* 0x009896800000895d */ /* 0x004fea0003900000 */
[----:B------:R-:W2:Y:S02]  /*9b10*/  @!P0 SYNCS.PHASECHK.TRANS64 P0, [R0+URZ+0xc0], R14 ;  /* 0x0000c00e000085a7 */ /* 0x000ea400080010ff */
[----:B--2---:R-:W-:Y:S05]  /*9b20*/  @!P0 BRA `(.L_x_180) ;  /* 0xfffffffc00f08947 */ /* 0x004fea000383ffff */
[----:B------:R-:W-:Y:S05]  /*9b30*/  BRA `(.L_x_181) ;  /* 0xffffffac00107947 */ /* 0x000fea000383ffff */
.L_x_83:
[----:B------:R-:W-:Y:S07]  /*9b40*/  MOV R0, UR7 ;  /* 0x0000000700007c02 */ /* 0x000fee0008000f00 */
.L_x_182:
[----:B-1----:R1:W2:Y:S02]  /*9b50*/  SYNCS.PHASECHK.TRANS64.TRYWAIT P0, [R0+URZ+0xc8], R14 ;  /* 0x0000c80e000075a7 */ /* 0x0022a400080011ff */
[----:B--2---:R-:W-:Y:S05]  /*9b60*/  @!P0 NANOSLEEP.SYNCS 0x989680 ;  /* 0x009896800000895d */ /* 0x004fea0003900000 */
[----:B------:R-:W2:Y:S02]  /*9b70*/  @!P0 SYNCS.PHASECHK.TRANS64 P0, [R0+URZ+0xc8], R14 ;  /* 0x0000c80e000085a7 */ /* 0x000ea400080010ff */
[----:B--2---:R-:W-:Y:S05]  /*9b80*/  @!P0 BRA `(.L_x_182) ;  /* 0xfffffffc00f08947 */ /* 0x004fea000383ffff */
[----:B------:R-:W-:Y:S05]  /*9b90*/  BRA `(.L_x_183) ;  /* 0xffffffac00947947 */ /* 0x000fea000383ffff */
.L_x_85:
[----:B------:R-:W-:-:S07]  /*9ba0*/  MOV R0, UR7 ;  /* 0x0000000700007c02 */ /* 0x000fce0008000f00 */
.L_x_184:
[----:B-1----:R1:W3:Y:S02]  /*9bb0*/  SYNCS.PHASECHK.TRANS64.TRYWAIT P0, [R0+URZ+0xb0], R2 ;  /* 0x0000b002000075a7 */ /* 0x0022e400080011ff */
[----:B---3--:R-:W-:Y:S05]  /*9bc0*/  @!P0 NANOSLEEP.SYNCS 0x989680 ;  /* 0x009896800000895d */ /* 0x008fea0003900000 */
[----:B------:R-:W3:Y:S02]  /*9bd0*/  @!P0 SYNCS.PHASECHK.TRANS64 P0, [R0+URZ+0xb0], R2 ;  /* 0x0000b002000085a7 */ /* 0x000ee400080010ff */
[----:B---3--:R-:W-:Y:S05]  /*9be0*/  @!P0 BRA `(.L_x_184) ;  /* 0xfffffffc00f08947 */ /* 0x008fea000383ffff */
[----:B------:R-:W-:Y:S05]  /*9bf0*/  BRA `(.L_x_185) ;  /* 0xffffffb000047947 */ /* 0x000fea000383ffff */
.L_x_86:
[----:B-1----:R-:W-:-:S07]  /*9c00*/  MOV R0, UR7 ;  /* 0x0000000700007c02 */ /* 0x002fce0008000f00 */
.L_x_186:
[----:B-1----:R1:W3:Y:S02]  /*9c10*/  SYNCS.PHASECHK.TRANS64.TRYWAIT P0, [R0+URZ+0xb8], R2 ;  /* 0x0000b802000075a7 */ /* 0x0022e400080011ff */
[----:B---3--:R-:W-:Y:S05]  /*9c20*/  @!P0 NANOSLEEP.SYNCS 0x989680 ;  /* 0x009896800000895d */ /* 0x008fea0003900000 */
[----:B------:R-:W3:Y:S02]  /*9c30*/  @!P0 SYNCS.PHASECHK.TRANS64 P0, [R0+URZ+0xb8], R2 ;  /* 0x0000b802000085a7 */ /* 0x000ee400080010ff */
[----:B---3--:R-:W-:Y:S05]  /*9c40*/  @!P0 BRA `(.L_x_186) ;  /* 0xfffffffc00f08947 */ /* 0x008fea000383ffff */
[----:B------:R-:W-:Y:S05]  /*9c50*/  BRA `(.L_x_187) ;  /* 0xffffffac00f47947 */ /* 0x000fea000383ffff */
.L_x_87:
[----:B-1----:R-:W-:-:S07]  /*9c60*/  MOV R0, UR7 ;  /* 0x0000000700007c02 */ /* 0x002fce0008000f00 */
.L_x_188:
[----:B-1----:R1:W3:Y:S02]  /*9c70*/  SYNCS.PHASECHK.TRANS64.TRYWAIT P0, [R0+URZ+0xc0], R2 ;  /* 0x0000c002000075a7 */ /* 0x0022e400080011ff */
[----:B---3--:R-:W-:Y:S05]  /*9c80*/  @!P0 NANOSLEEP.SYNCS 0x989680 ;  /* 0x009896800000895d */ /* 0x008fea0003900000 */
[----:B------:R-:W3:Y:S02]  /*9c90*/  @!P0 SYNCS.PHASECHK.TRANS64 P0, [R0+URZ+0xc0], R2 ;  /* 0x0000c002000085a7 */ /* 0x000ee400080010ff */
[----:B---3--:R-:W-:Y:S05]  /*9ca0*/  @!P0 BRA `(.L_x_188) ;  /* 0xfffffffc00f08947 */ /* 0x008fea000383ffff */
[----:B------:R-:W-:Y:S05]  /*9cb0*/  BRA `(.L_x_189) ;  /* 0xffffffac00e47947 */ /* 0x000fea000383ffff */
.L_x_89:
[----:B--2---:R2:W4:Y:S02]  /*9cc0*/  SYNCS.PHASECHK.TRANS64.TRYWAIT P0, [R0+URZ+0xe0], R2 ;  /* 0x0000e002000075a7 */ /* 0x00452400080011ff */
[----:B----4-:R-:W-:Y:S05]  /*9cd0*/  @!P0 NANOSLEEP.SYNCS 0x989680 ;  /* 0x009896800000895d */ /* 0x010fea0003900000 */
[----:B------:R-:W4:Y:S02]  /*9ce0*/  @!P0 SYNCS.PHASECHK.TRANS64 P0, [R0+URZ+0xe0], R2 ;  /* 0x0000e002000085a7 */ /* 0x000f2400080010ff */
[----:B----4-:R-:W-:Y:S05]  /*9cf0*/  @!P0 BRA `(.L_x_89) ;  /* 0xfffffffc00f08947 */ /* 0x010fea000383ffff */
[----:B------:R-:W-:Y:S05]  /*9d00*/  BRA `(.L_x_190) ;  /* 0xffffffb000b87947 */ /* 0x000fea000383ffff */
.L_x_100:
[----:B-1----:R-:W-:Y:S04]  /*9d10*/  MOV R0, UR48 ;  /* 0x0000003000007c02 */ /* 0x002fe80008000f00 */
[----:B------:R1:W3:Y:S03]  /*9d20*/  SYNCS.PHASECHK.TRANS64.TRYWAIT P1, [R0+URZ+0x90], R3 ;  /* 0x00009003000075a7 */ /* 0x0002e600080211ff */
[----:B---3--:R-:W-:Y:S05]  /*9d30*/  @!P1 NANOSLEEP.SYNCS 0x989680 ;  /* 0x009896800000995d */ /* 0x008fea0003900000 */
[----:B------:R-:W3:Y:S02]  /*9d40*/  @!P1 SYNCS.PHASECHK.TRANS64 P1, [R0+URZ+0x90], R3 ;  /* 0x00009003000095a7 */ /* 0x000ee400080210ff */
[----:B---3--:R-:W-:Y:S05]  /*9d50*/  @!P1 BRA `(.L_x_100) ;  /* 0xfffffffc00ec9947 */ /* 0x008fea000383ffff */
[----:B------:R-:W-:Y:S05]  /*9d60*/  BRA `(.L_x_99) ;  /* 0xffffffbc00f07947 */ /* 0x000fea000383ffff */
.L_x_102:
[----:B-1----:R1:W2:Y:S02]  /*9d70*/  SYNCS.PHASECHK.TRANS64.TRYWAIT P0, [R64+URZ+0x100], R2 ;  /* 0x00010002400075a7 */ /* 0x0022a400080011ff */
[----:B--2---:R-:W-:Y:S05]  /*9d80*/  @!P0 NANOSLEEP.SYNCS 0x989680 ;  /* 0x009896800000895d */ /* 0x004fea0003900000 */
[----:B------:R-:W2:Y:S02]  /*9d90*/  @!P0 SYNCS.PHASECHK.TRANS64 P0, [R64+URZ+0x100], R2 ;  /* 0x00010002400085a7 */ /* 0x000ea400080010ff */
[----:B--2---:R-:W-:Y:S05]  /*9da0*/  @!P0 BRA `(.L_x_102) ;  /* 0xfffffffc00f08947 */ /* 0x004fea000383ffff */
[----:B------:R-:W-:Y:S05]  /*9db0*/  BRA `(.L_x_101) ;  /* 0xffffffc0001c7947 */ /* 0x000fea000383ffff */
.L_x_111:
[----:B--2---:R2:W3:Y:S02]  /*9dc0*/  SYNCS.PHASECHK.TRANS64.TRYWAIT P0, [R2+URZ+0x90], R0 ;  /* 0x00009000020075a7 */ /* 0x0044e400080011ff */
[----:B---3--:R-:W-:Y:S05]  /*9dd0*/  @!P0 NANOSLEEP.SYNCS 0x989680 ;  /* 0x009896800000895d */ /* 0x008fea0003900000 */
[----:B------:R-:W3:Y:S02]  /*9de0*/  @!P0 SYNCS.PHASECHK.TRANS64 P0, [R2+URZ+0x90], R0 ;  /* 0x00009000020085a7 */ /* 0x000ee400080010ff */
[----:B---3--:R-:W-:Y:S05]  /*9df0*/  @!P0 BRA `(.L_x_111) ;  /* 0xfffffffc00f08947 */ /* 0x008fea000383ffff */
[----:B------:R-:W-:Y:S05]  /*9e00*/  BRA `(.L_x_110) ;  /* 0xffffffcc00007947 */ /* 0x000fea000383ffff */
.L_x_119:
[----:B--2---:R2:W3:Y:S02]  /*9e10*/  SYNCS.PHASECHK.TRANS64.TRYWAIT P0, [R0+URZ+0x90], R5 ;  /* 0x00009005000075a7 */ /* 0x0044e400080011ff */
[----:B---3--:R-:W-:Y:S05]  /*9e20*/  @!P0 NANOSLEEP.SYNCS 0x989680 ;  /* 0x009896800000895d */ /* 0x008fea0003900000 */
[----:B------:R-:W3:Y:S02]  /*9e30*/  @!P0 SYNCS.PHASECHK.TRANS64 P0, [R0+URZ+0x90], R5 ;  /* 0x00009005000085a7 */ /* 0x000ee400080010ff */
[----:B---3--:R-:W-:Y:S05]  /*9e40*/  @!P0 BRA `(.L_x_119) ;  /* 0xfffffffc00f08947 */ /* 0x008fea000383ffff */
[----:B------:R-:W-:Y:S05]  /*9e50*/  BRA `(.L_x_118) ;  /* 0xffffffd800047947 */ /* 0x000fea000383ffff */
.L_x_127:
[----:B--2---:R2:W3:Y:S02]  /*9e60*/  SYNCS.PHASECHK.TRANS64.TRYWAIT P0, [R2+URZ+0x90], R0 ;  /* 0x00009000020075a7 */ /* 0x0044e400080011ff */
[----:B---3--:R-:W-:Y:S05]  /*9e70*/  @!P0 NANOSLEEP.SYNCS 0x989680 ;  /* 0x009896800000895d */ /* 0x008fea0003900000 */
[----:B------:R-:W3:Y:S02]  /*9e80*/  @!P0 SYNCS.PHASECHK.TRANS64 P0, [R2+URZ+0x90], R0 ;  /* 0x00009000020085a7 */ /* 0x000ee400080010ff */
[----:B---3--:R-:W-:Y:S05]  /*9e90*/  @!P0 BRA `(.L_x_127) ;  /* 0xfffffffc00f08947 */ /* 0x008fea000383ffff */
[----:B------:R-:W-:Y:S05]  /*9ea0*/  BRA `(.L_x_126) ;  /* 0xffffffe400087947 */ /* 0x000fea000383ffff */
        .weak           $__internal_0_$__cuda_sm10x_tcgen05_guardrail_trap_col_being_dealloced_not_returned_by_alloc
        .type           $__internal_0_$__cuda_sm10x_tcgen05_guardrail_trap_col_being_dealloced_not_returned_by_alloc,@function
        .size           $__internal_0_$__cuda_sm10x_tcgen05_guardrail_trap_col_being_dealloced_not_returned_by_alloc,($__internal_1_$__cuda_sm10x_tcgen05_guardrail_trap_phase_invalid_during_alloc - $__internal_0_$__cuda_sm10x_tcgen05_guardrail_trap_col_being_dealloced_not_returned_by_alloc)
$__internal_0_$__cuda_sm10x_tcgen05_guardrail_trap_col_being_dealloced_not_returned_by_alloc:
[----:B------:R-:W-:Y:S05]  /*9eb0*/  BPT.TRAP 0x1 ;  /* 0x000000040000795c */ /* 0x000fea0000300000 */
[----:B------:R-:W-:-:S04]  /*9ec0*/  HFMA2 R3, -RZ, RZ, 0, 0 ;  /* 0x00000000ff037431 */ /* 0x000fc800000001ff */
[----:B------:R-:W-:Y:S05]  /*9ed0*/  RET.REL.NODEC R2 `(_ZN7cutlass13device_kernelINS_4gemm6kernel13GemmUniversalIN4cute5tupleIJiiiiEEENS1_10collective13CollectiveMmaINS1_35MainloopSm100TmaUmmaWarpSpecializedILi9ELi2ELi4ENS5_IJNS4_1CILi1EEESB_SB_EEEEENS5_IJNSA_ILi64EEENSA_ILi256EEENSA_ILi32EEEEEENS_6half_tENS5_IJlSB_lEEESI_SJ_NS4_8TiledMMAINS4_8MMA_AtomIJNS4_20SM100_MMA_F16BF16_SSISI_SI_fLi64ELi256ELNS4_4UMMA5MajorE0ELSO_0ELNSN_7ScaleInE0ELSP_0EEEEEENS4_6LayoutISC_NS5_IJNSA_ILi0EEEST_ST_EEEEENS5_IJNS4_10UnderscoreESW_SW_EEEEENS4_13SM90_TMA_LOADENS4_14ComposedLayoutINS4_7SwizzleILi2ELi4ELi3EEENS4_18smem_ptr_flag_bitsILi16EEENSS_INS5_IJNSA_ILi8EEESG_EEENS5_IJSG_SB_EEEEEEEvNS4_8identityESZ_S19_vS1A_EENS_8epilogue10collective18CollectiveEpilogueINS1C_23Sm100TmaWarpSpecializedILi4ELi2ELi32ELb1ELb0EEEJSH_NS5_IJNSS_ISE_SB_EES1H_EEESI_SJ_SI_SJ_NS1C_6fusion15FusionCallbacksIS1G_NS1J_17LinearCombinationISI_fSI_fLNS_15FloatRoundStyleE2EEESH_S1I_JEEENS4_5SM1004TMEM4LOAD26SM100_TMEM_LOAD_16dp256b8xESZ_NS10_INS11_ILi3ELi4ELi3EEES14_NSS_INS5_IJS15_SE_EEENS5_IJSE_SB_EEEEEEENS4_17SM75_U32x4_LDSM_NENS4_14SM90_TMA_STOREES1X_NS4_17SM90_U32x4_STSM_NENS4_39AutoVectorizingCopyWithAssumedAlignmentILi128EEEEEEvvEEEEvNT_6ParamsE) ;  /* 0xffffff6002487950 */ /* 0x000fea0003c3ffff */
        .weak           $__internal_1_$__cuda_sm10x_tcgen05_guardrail_trap_phase_invalid_during_alloc
        .type           $__internal_1_$__cuda_sm10x_tcgen05_guardrail_trap_phase_invalid_during_alloc,@function
        .size           $__internal_1_$__cuda_sm10x_tcgen05_guardrail_trap_phase_invalid_during_alloc,($__internal_2_$__cuda_sm10x_tcgen05_guardrail_trap_unallocated_columns_being_dealloced - $__internal_1_$__cuda_sm10x_tcgen05_guardrail_trap_phase_invalid_during_alloc)
$__internal_1_$__cuda_sm10x_tcgen05_guardrail_trap_phase_invalid_during_alloc:
[----:B------:R-:W-:Y:S05]  /*9ee0*/  BPT.TRAP 0x1 ;  /* 0x000000040000795c */ /* 0x000fea0000300000 */
[----:B------:R-:W-:-:S04]  /*9ef0*/  MOV R3, 0x0 ;  /* 0x0000000000037802 */ /* 0x000fc80000000f00 */
[----:B------:R-:W-:Y:S05]  /*9f00*/  RET.REL.NODEC R2 `(_ZN7cutlass13device_kernelINS_4gemm6kernel13GemmUniversalIN4cute5tupleIJiiiiEEENS1_10collective13CollectiveMmaINS1_35MainloopSm100TmaUmmaWarpSpecializedILi9ELi2ELi4ENS5_IJNS4_1CILi1EEESB_SB_EEEEENS5_IJNSA_ILi64EEENSA_ILi256EEENSA_ILi32EEEEEENS_6half_tENS5_IJlSB_lEEESI_SJ_NS4_8TiledMMAINS4_8MMA_AtomIJNS4_20SM100_MMA_F16BF16_SSISI_SI_fLi64ELi256ELNS4_4UMMA5MajorE0ELSO_0ELNSN_7ScaleInE0ELSP_0EEEEEENS4_6LayoutISC_NS5_IJNSA_ILi0EEEST_ST_EEEEENS5_IJNS4_10UnderscoreESW_SW_EEEEENS4_13SM90_TMA_LOADENS4_14ComposedLayoutINS4_7SwizzleILi2ELi4ELi3EEENS4_18smem_ptr_flag_bitsILi16EEENSS_INS5_IJNSA_ILi8EEESG_EEENS5_IJSG_SB_EEEEEEEvNS4_8identityESZ_S19_vS1A_EENS_8epilogue10collective18CollectiveEpilogueINS1C_23Sm100TmaWarpSpecializedILi4ELi2ELi32ELb1ELb0EEEJSH_NS5_IJNSS_ISE_SB_EES1H_EEESI_SJ_SI_SJ_NS1C_6fusion15FusionCallbacksIS1G_NS1J_17LinearCombinationISI_fSI_fLNS_15FloatRoundStyleE2EEESH_S1I_JEEENS4_5SM1004TMEM4LOAD26SM100_TMEM_LOAD_16dp256b8xESZ_NS10_INS11_ILi3ELi4ELi3EEES14_NSS_INS5_IJS15_SE_EEENS5_IJSE_SB_EEEEEEENS4_17SM75_U32x4_LDSM_NENS4_14SM90_TMA_STOREES1X_NS4_17SM90_U32x4_STSM_NENS4_39AutoVectorizingCopyWithAssumedAlignmentILi128EEEEEEvvEEEEvNT_6ParamsE) ;  /* 0xffffff60023c7950 */ /* 0x000fea0003c3ffff */
        .weak           $__internal_2_$__cuda_sm10x_tcgen05_guardrail_trap_unallocated_columns_being_dealloced
        .type           $__internal_2_$__cuda_sm10x_tcgen05_guardrail_trap_unallocated_columns_being_dealloced,@function
        .size           $__internal_2_$__cuda_sm10x_tcgen05_guardrail_trap_unallocated_columns_being_dealloced,(.L_x_192 - $__internal_2_$__cuda_sm10x_tcgen05_guardrail_trap_unallocated_columns_being_dealloced)
$__internal_2_$__cuda_sm10x_tcgen05_guardrail_trap_unallocated_columns_being_dealloced:
[----:B------:R-:W-:Y:S05]  /*9f10*/  BPT.TRAP 0x1 ;  /* 0x000000040000795c */ /* 0x000fea0000300000 */
[----:B------:R-:W-:-:S04]  /*9f20*/  HFMA2 R3, -RZ, RZ, 0, 0 ;  /* 0x00000000ff037431 */ /* 0x000fc800000001ff */
[----:B------:R-:W-:Y:S05]  /*9f30*/  RET.REL.NODEC R2 `(_ZN7cutlass13device_kernelINS_4gemm6kernel13GemmUniversalIN4cute5tupleIJiiiiEEENS1_10collective13CollectiveMmaINS1_35MainloopSm100TmaUmmaWarpSpecializedILi9ELi2ELi4ENS5_IJNS4_1CILi1EEESB_SB_EEEEENS5_IJNSA_ILi64EEENSA_ILi256EEENSA_ILi32EEEEEENS_6half_tENS5_IJlSB_lEEESI_SJ_NS4_8TiledMMAINS4_8MMA_AtomIJNS4_20SM100_MMA_F16BF16_SSISI_SI_fLi64ELi256ELNS4_4UMMA5MajorE0ELSO_0ELNSN_7ScaleInE0ELSP_0EEEEEENS4_6LayoutISC_NS5_IJNSA_ILi0EEEST_ST_EEEEENS5_IJNS4_10UnderscoreESW_SW_EEEEENS4_13SM90_TMA_LOADENS4_14ComposedLayoutINS4_7SwizzleILi2ELi4ELi3EEENS4_18smem_ptr_flag_bitsILi16EEENSS_INS5_IJNSA_ILi8EEESG_EEENS5_IJSG_SB_EEEEEEEvNS4_8identityESZ_S19_vS1A_EENS_8epilogue10collective18CollectiveEpilogueINS1C_23Sm100TmaWarpSpecializedILi4ELi2ELi32ELb1ELb0EEEJSH_NS5_IJNSS_ISE_SB_EES1H_EEESI_SJ_SI_SJ_NS1C_6fusion15FusionCallbacksIS1G_NS1J_17LinearCombinationISI_fSI_fLNS_15FloatRoundStyleE2EEESH_S1I_JEEENS4_5SM1004TMEM4LOAD26SM100_TMEM_LOAD_16dp256b8xESZ_NS10_INS11_ILi3ELi4ELi3EEES14_NSS_INS5_IJS15_SE_EEENS5_IJSE_SB_EEEEEEENS4_17SM75_U32x4_LDSM_NENS4_14SM90_TMA_STOREES1X_NS4_17SM90_U32x4_STSM_NENS4_39AutoVectorizingCopyWithAssumedAlignmentILi128EEEEEEvvEEEEvNT_6ParamsE) ;  /* 0xffffff6002307950 */ /* 0x000fea0003c3ffff */
.L_x_191:
[----:B------:R-:W-:-:S00]  /*9f40*/  BRA `(.L_x_191) ;  /* 0xfffffffc00fc7947 */ /* 0x000fc0000383ffff */
[----:B------:R-:W-:-:S00]  /*9f50*/  NOP ;  /* 0x0000000000007918 */ /* 0x000fc00000000000 */
        /* <DEDUP_REMOVED lines=10> */
.L_x_192:


//--------------------- .nv.global.init           --------------------------
	.section	.nv.global.init,"aw",@progbits
.nv.global.init:
	.type		$str$27,@object
	.size		$str$27,($str$28 - $str$27)
$str$27:
        /*0000*/ 	.byte	0x28, 0x61, 0x64, 0x64, 0x72, 0x65, 0x73, 0x73, 0x20, 0x26, 0x20, 0x6d, 0x61, 0x73, 0x6b, 0x29
        /*0010*/ 	.byte	0x20, 0x3d, 0x3d, 0x20, 0x30, 0x00
	.type		$str$28,@object
	.size		$str$28,($str$26 - $str$28)
$str$28:
        /*0016*/ 	.byte	0x2f, 0x74, 0x6d, 0x70, 0x2f, 0x63, 0x75, 0x74, 0x6c, 0x61, 0x73, 0x73, 0x5f, 0x73, 0x77, 0x65
        /*0026*/ 	.byte	0x65, 0x70, 0x5f, 0x73, 0x72, 0x63, 0x2f, 0x69, 0x6e, 0x63, 0x6c, 0x75, 0x64, 0x65, 0x2f, 0x63
        /*0036*/ 	.byte	0x75, 0x74, 0x65, 0x2f, 0x70, 0x6f, 0x69, 0x6e, 0x74, 0x65, 0x72, 0x5f, 0x66, 0x6c, 0x61, 0x67
        /*0046*/ 	.byte	0x67, 0x65, 0x64, 0x2e, 0x68, 0x70, 0x70, 0x00
	.type		$str$26,@object
	.size		$str$26,($str$25 - $str$26)
$str$26:
        /*004e*/ 	.byte	0x2f, 0x74, 0x6d, 0x70, 0x2f, 0x63, 0x75, 0x74, 0x6c, 0x61, 0x73, 0x73, 0x5f, 0x73, 0x77, 0x65
        /*005e*/ 	.byte	0x65, 0x70, 0x5f, 0x73, 0x72, 0x63, 0x2f, 0x69, 0x6e, 0x63, 0x6c, 0x75, 0x64, 0x65, 0x2f, 0x63
        /*006e*/ 	.byte	0x75, 0x74, 0x65, 0x2f, 0x61, 0x74, 0x6f, 0x6d, 0x2f, 0x63, 0x6f, 0x70, 0x79, 0x5f, 0x74, 0x72
        /*007e*/ 	.byte	0x61, 0x69, 0x74, 0x73, 0x5f, 0x73, 0x6d, 0x31, 0x30, 0x30, 0x2e, 0x68, 0x70, 0x70, 0x00
	.type		$str$25,@object
	.size		$str$25,(__unnamed_1 - $str$25)
$str$25:
        /*008d*/ 	.byte	0x28, 0x28, 0x75, 0x69, 0x6e, 0x74, 0x33, 0x32, 0x5f, 0x74, 0x28, 0x74, 0x68, 0x72, 0x65, 0x61
        /*009d*/ 	.byte	0x64, 0x49, 0x64, 0x78, 0x2e, 0x78, 0x29, 0x20, 0x2f, 0x20, 0x33, 0x32, 0x29, 0x20, 0x25, 0x20
        /*00ad*/ 	.byte	0x34, 0x29, 0x20, 0x3d, 0x3d, 0x20, 0x28, 0x28, 0x28, 0x74, 0x6d, 0x65, 0x6d, 0x5f, 0x61, 0x64
        /*00bd*/ 	.byte	0x64, 0x72, 0x20, 0x3e, 0x3e, 0x20, 0x31, 0x36, 0x29, 0x20, 0x2f, 0x20, 0x33, 0x32, 0x29, 0x20
        /*00cd*/ 	.byte	0x25, 0x20, 0x34, 0x29, 0x00
	.type		__unnamed_1,@object
	.size		__unnamed_1,(__unnamed_2 - __unnamed_1)
__unnamed_1:
        /*00d2*/ 	.byte	0x61, 0x75, 0x74, 0x6f, 0x20, 0x63, 0x75, 0x74, 0x65, 0x3a, 0x3a, 0x61, 0x73, 0x5f, 0x70, 0x6f
        /* <DEDUP_REMOVED lines=24> */
        /*0262*/ 	.byte	0x3e, 0x3e, 0x3e, 0x5d, 0x00
	.type		__unnamed_2,@object
	.size		__unnamed_2,(.L_2 - __unnamed_2)
__unnamed_2:
        /* <DEDUP_REMOVED lines=46> */
        /*0547*/ 	.byte	0x75, 0x74, 0x65, 0x3a, 0x3a, 0x43, 0x3c, 0x30, 0x3e, 0x3e, 0x3e, 0x3e, 0x5d, 0x00
.L_2:


//--------------------- .nv.shared._ZN7cutlass13device_kernelINS_4gemm6kernel13GemmUniversalIN4cute5tupleIJiiiiEEENS1_10collective13CollectiveMmaINS1_35MainloopSm100TmaUmmaWarpSpecializedILi9ELi2ELi4ENS5_IJNS4_1CILi1EEESB_SB_EEEEENS5_IJNSA_ILi64EEENSA_ILi256EEENSA_ILi32EEEEEENS_6half_tENS5_IJlSB_lEEESI_SJ_NS4_8TiledMMAINS4_8MMA_AtomIJNS4_20SM100_MMA_F16BF16_SSISI_SI_fLi64ELi256ELNS4_4UMMA5MajorE0ELSO_0ELNSN_7ScaleInE0ELSP_0EEEEEENS4_6LayoutISC_NS5_IJNSA_ILi0EEEST_ST_EEEEENS5_IJNS4_10UnderscoreESW_SW_EEEEENS4_13SM90_TMA_LOADENS4_14ComposedLayoutINS4_7SwizzleILi2ELi4ELi3EEENS4_18smem_ptr_flag_bitsILi16EEENSS_INS5_IJNSA_ILi8EEESG_EEENS5_IJSG_SB_EEEEEEEvNS4_8identityESZ_S19_vS1A_EENS_8epilogue10collective18CollectiveEpilogueINS1C_23Sm100TmaWarpSpecializedILi4ELi2ELi32ELb1ELb0EEEJSH_NS5_IJNSS_ISE_SB_EES1H_EEESI_SJ_SI_SJ_NS1C_6fusion15FusionCallbacksIS1G_NS1J_17LinearCombinationISI_fSI_fLNS_15FloatRoundStyleE2EEESH_S1I_JEEENS4_5SM1004TMEM4LOAD26SM100_TMEM_LOAD_16dp256b8xESZ_NS10_INS11_ILi3ELi4ELi3EEES14_NSS_INS5_IJS15_SE_EEENS5_IJSE_SB_EEEEEEENS4_17SM75_U32x4_LDSM_NENS4_14SM90_TMA_STOREES1X_NS4_17SM90_U32x4_STSM_NENS4_39AutoVectorizingCopyWithAssumedAlignmentILi128EEEEEEvvEEEEvNT_6ParamsE --------------------------
	.section	.nv.shared._ZN7cutlass13device_kernelINS_4gemm6kernel13GemmUniversalIN4cute5tupleIJiiiiEEENS1_10collective13CollectiveMmaINS1_35MainloopSm100TmaUmmaWarpSpecializedILi9ELi2ELi4ENS5_IJNS4_1CILi1EEESB_SB_EEEEENS5_IJNSA_ILi64EEENSA_ILi256EEENSA_ILi32EEEEEENS_6half_tENS5_IJlSB_lEEESI_SJ_NS4_8TiledMMAINS4_8MMA_AtomIJNS4_20SM100_MMA_F16BF16_SSISI_SI_fLi64ELi256ELNS4_4UMMA5MajorE0ELSO_0ELNSN_7ScaleInE0ELSP_0EEEEEENS4_6LayoutISC_NS5_IJNSA_ILi0EEEST_ST_EEEEENS5_IJNS4_10UnderscoreESW_SW_EEEEENS4_13SM90_TMA_LOADENS4_14ComposedLayoutINS4_7SwizzleILi2ELi4ELi3EEENS4_18smem_ptr_flag_bitsILi16EEENSS_INS5_IJNSA_ILi8EEESG_EEENS5_IJSG_SB_EEEEEEEvNS4_8identityESZ_S19_vS1A_EENS_8epilogue10collective18CollectiveEpilogueINS1C_23Sm100TmaWarpSpecializedILi4ELi2ELi32ELb1ELb0EEEJSH_NS5_IJNSS_ISE_SB_EES1H_EEESI_SJ_SI_SJ_NS1C_6fusion15FusionCallbacksIS1G_NS1J_17LinearCombinationISI_fSI_fLNS_15FloatRoundStyleE2EEESH_S1I_JEEENS4_5SM1004TMEM4LOAD26SM100_TMEM_LOAD_16dp256b8xESZ_NS10_INS11_ILi3ELi4ELi3EEES14_NSS_INS5_IJS15_SE_EEENS5_IJSE_SB_EEEEEEENS4_17SM75_U32x4_LDSM_NENS4_14SM90_TMA_STOREES1X_NS4_17SM90_U32x4_STSM_NENS4_39AutoVectorizingCopyWithAssumedAlignmentILi128EEEEEEvvEEEEvNT_6ParamsE,"aw",@nobits
	.sectionflags	@""
	.align	16
	.zero		1024


//--------------------- .nv.shared.reserved.0     --------------------------
	.section	.nv.shared.reserved.0,"aw",@nobits
	.weak		__nv_reservedSMEM_offset_0_alias
	.size		__nv_reservedSMEM_offset_0_alias, 0, 64
	.other		__nv_reservedSMEM_offset_0_alias,@"STO_CUDA_RESERVED_SHARED STV_DEFAULT"
__nv_reservedSMEM_offset_0_alias:
	.zero		0
.nv.shared.reserved.0:
	.zero		64
	.weak		__nv_reservedSMEM_tcgen05_partition
	.type		__nv_reservedSMEM_tcgen05_partition,@object
	.size		__nv_reservedSMEM_tcgen05_partition,(.L_0 - __nv_reservedSMEM_tcgen05_partition)
__nv_reservedSMEM_tcgen05_partition:
	.zero		32
.L_0:


//--------------------- .nv.global                --------------------------
	.section	.nv.global,"aw",@nobits
.nv.global:
	.type		_ZN39_INTERNAL_476b71e7_4_k_cu_59f65238_59244cute1_E,@object
	.size		_ZN39_INTERNAL_476b71e7_4_k_cu_59f65238_59244cute1_E,(_ZN39_INTERNAL_476b71e7_4_k_cu_59f65238_59244cuda3std3__45__cpo6cbeginE - _ZN39_INTERNAL_476b71e7_4_k_cu_59f65238_59244cute1_E)
_ZN39_INTERNAL_476b71e7_4_k_cu_59f65238_59244cute1_E:
	.zero		1
	.type		_ZN39_INTERNAL_476b71e7_4_k_cu_59f65238_59244cuda3std3__45__cpo6cbeginE,@object
	.size		_ZN39_INTERNAL_476b71e7_4_k_cu_59f65238_59244cuda3std3__45__cpo6cbeginE,(_ZN39_INTERNAL_476b71e7_4_k_cu_59f65238_59244cuda3std3__48in_placeE - _ZN39_INTERNAL_476b71e7_4_k_cu_59f65238_59244cuda3std3__45__cpo6cbeginE)
_ZN39_INTERNAL_476b71e7_4_k_cu_59f65238_59244cuda3std3__45__cpo6cbeginE:
	.zero		1
	.type		_ZN39_INTERNAL_476b71e7_4_k_cu_59f65238_59244cuda3std3__48in_placeE,@object
	.size		_ZN39_INTERNAL_476b71e7_4_k_cu_59f65238_59244cuda3std3__48in_placeE,(_ZN39_INTERNAL_476b71e7_4_k_cu_59f65238_59244cuda3std6ranges3__45__cpo9iter_moveE - _ZN39_INTERNAL_476b71e7_4_k_cu_59f65238_59244cuda3std3__48in_placeE)
_ZN39_INTERNAL_476b71e7_4_k_cu_59f65238_59244cuda3std3__48in_placeE:
	.zero		1
	.type		_ZN39_INTERNAL_476b71e7_4_k_cu_59f65238_59244cuda3std6ranges3__45__cpo9iter_moveE,@object
	.size		_ZN39_INTERNAL_476b71e7_4_k_cu_59f65238_59244cuda3std6ranges3__45__cpo9iter_moveE,(_ZN39_INTERNAL_476b71e7_4_k_cu_59f65238_59244cuda3std3__45__cpo5beginE - _ZN39_INTERNAL_476b71e7_4_k_cu_59f65238_59244cuda3std6ranges3__45__cpo9iter_moveE)
_ZN39_INTERNAL_476b71e7_4_k_cu_59f65238_59244cuda3std6ranges3__45__cpo9iter_moveE:
	.zero		1
	.type		_ZN39_INTERNAL_476b71e7_4_k_cu_59f65238_59244cuda3std3__45__cpo5beginE,@object
	.size		_ZN39_INTERNAL_476b71e7_4_k_cu_59f65238_59244cuda3std3__45__cpo5beginE,(_ZN39_INTERNAL_476b71e7_4_k_cu_59f65238_59244cuda3std3__441_GLOBAL__N__476b71e7_4_k_cu_59f65238_59246ignoreE - _ZN39_INTERNAL_476b71e7_4_k_cu_59f65238_59244cuda3std3__45__cpo5beginE)
_ZN39_INTERNAL_476b71e7_4_k_cu_59f65238_59244cuda3std3__45__cpo5beginE:
	.zero		1
	.type		_ZN39_INTERNAL_476b71e7_4_k_cu_59f65238_59244cuda3std3__441_GLOBAL__N__476b71e7_4_k_cu_59f65238_59246ignoreE,@object
	.size		_ZN39_INTERNAL_476b71e7_4_k_cu_59f65238_59244cuda3std3__441_GLOBAL__N__476b71e7_4_k_cu_59f65238_59246ignoreE,(_ZN39_INTERNAL_476b71e7_4_k_cu_59f65238_59244cute7productE - _ZN39_INTERNAL_476b71e7_4_k_cu_59f65238_59244cuda3std3__441_GLOBAL__N__476b71e7_4_k_cu_59f65238_59246ignoreE)
_ZN39_INTERNAL_476b71e7_4_k_cu_59f65238_59244cuda3std3__441_GLOBAL__N__476b71e7_4_k_cu_59f65238_59246ignoreE:
	.zero		1
	.type		_ZN39_INTERNAL_476b71e7_4_k_cu_59f65238_59244cute7productE,@object
	.size		_ZN39_INTERNAL_476b71e7_4_k_cu_59f65238_59244cute7productE,(_ZN39_INTERNAL_476b71e7_4_k_cu_59f65238_59244cuda3std3__45__cpo3endE - _ZN39_INTERNAL_476b71e7_4_k_cu_59f65238_59244cute7productE)
_ZN39_INTERNAL_476b71e7_4_k_cu_59f65238_59244cute7productE:
	.zero		1
	.type		_ZN39_INTERNAL_476b71e7_4_k_cu_59f65238_59244cuda3std3__45__cpo3endE,@object
	.size		_ZN39_INTERNAL_476b71e7_4_k_cu_59f65238_59244cuda3std3__45__cpo3endE,(_ZN39_INTERNAL_476b71e7_4_k_cu_59f65238_59244cuda3std3__419piecewise_constructE - _ZN39_INTERNAL_476b71e7_4_k_cu_59f65238_59244cuda3std3__45__cpo3endE)
_ZN39_INTERNAL_476b71e7_4_k_cu_59f65238_59244cuda3std3__45__cpo3endE:
	.zero		1
	.type		_ZN39_INTERNAL_476b71e7_4_k_cu_59f65238_59244cuda3std3__419piecewise_constructE,@object
	.size		_ZN39_INTERNAL_476b71e7_4_k_cu_59f65238_59244cuda3std3__419piecewise_constructE,(_ZN39_INTERNAL_476b71e7_4_k_cu_59f65238_59244cuda3std3__45__cpo4cendE - _ZN39_INTERNAL_476b71e7_4_k_cu_59f65238_59244cuda3std3__419piecewise_constructE)
_ZN39_INTERNAL_476b71e7_4_k_cu_59f65238_59244cuda3std3__419piecewise_constructE:
	.zero		1
	.type		_ZN39_INTERNAL_476b71e7_4_k_cu_59f65238_59244cuda3std3__45__cpo4cendE,@object
	.size		_ZN39_INTERNAL_476b71e7_4_k_cu_59f65238_59244cuda3std3__45__cpo4cendE,(_ZN39_INTERNAL_476b71e7_4_k_cu_59f65238_59244cuda3std6ranges3__45__cpo4swapE - _ZN39_INTERNAL_476b71e7_4_k_cu_59f65238_59244cuda3std3__45__cpo4cendE)
_ZN39_INTERNAL_476b71e7_4_k_cu_59f65238_59244cuda3std3__45__cpo4cendE:
	.zero		1
	.type		_ZN39_INTERNAL_476b71e7_4_k_cu_59f65238_59244cuda3std6ranges3__45__cpo4swapE,@object
	.size		_ZN39_INTERNAL_476b71e7_4_k_cu_59f65238_59244cuda3std6ranges3__45__cpo4swapE,(.L_10 - _ZN39_INTERNAL_476b71e7_4_k_cu_59f65238_59244cuda3std6ranges3__45__cpo4swapE)
_ZN39_INTERNAL_476b71e7_4_k_cu_59f65238_59244cuda3std6ranges3__45__cpo4swapE:
	.zero		1
.L_10:


//--------------------- .nv.constant0._ZN7cutlass13device_kernelINS_4gemm6kernel13GemmUniversalIN4cute5tupleIJiiiiEEENS1_10collective13CollectiveMmaINS1_35MainloopSm100TmaUmmaWarpSpecializedILi9ELi2ELi4ENS5_IJNS4_1CILi1EEESB_SB_EEEEENS5_IJNSA_ILi64EEENSA_ILi256EEENSA_ILi32EEEEEENS_6half_tENS5_IJlSB_lEEESI_SJ_NS4_8TiledMMAINS4_8MMA_AtomIJNS4_20SM100_MMA_F16BF16_SSISI_SI_fLi64ELi256ELNS4_4UMMA5MajorE0ELSO_0ELNSN_7ScaleInE0ELSP_0EEEEEENS4_6LayoutISC_NS5_IJNSA_ILi0EEEST_ST_EEEEENS5_IJNS4_10UnderscoreESW_SW_EEEEENS4_13SM90_TMA_LOADENS4_14ComposedLayoutINS4_7SwizzleILi2ELi4ELi3EEENS4_18smem_ptr_flag_bitsILi16EEENSS_INS5_IJNSA_ILi8EEESG_EEENS5_IJSG_SB_EEEEEEEvNS4_8identityESZ_S19_vS1A_EENS_8epilogue10collective18CollectiveEpilogueINS1C_23Sm100TmaWarpSpecializedILi4ELi2ELi32ELb1ELb0EEEJSH_NS5_IJNSS_ISE_SB_EES1H_EEESI_SJ_SI_SJ_NS1C_6fusion15FusionCallbacksIS1G_NS1J_17LinearCombinationISI_fSI_fLNS_15FloatRoundStyleE2EEESH_S1I_JEEENS4_5SM1004TMEM4LOAD26SM100_TMEM_LOAD_16dp256b8xESZ_NS10_INS11_ILi3ELi4ELi3EEES14_NSS_INS5_IJS15_SE_EEENS5_IJSE_SB_EEEEEEENS4_17SM75_U32x4_LDSM_NENS4_14SM90_TMA_STOREES1X_NS4_17SM90_U32x4_STSM_NENS4_39AutoVectorizingCopyWithAssumedAlignmentILi128EEEEEEvvEEEEvNT_6ParamsE --------------------------
	.section	.nv.constant0._ZN7cutlass13device_kernelINS_4gemm6kernel13GemmUniversalIN4cute5tupleIJiiiiEEENS1_10collective13CollectiveMmaINS1_35MainloopSm100TmaUmmaWarpSpecializedILi9ELi2ELi4ENS5_IJNS4_1CILi1EEESB_SB_EEEEENS5_IJNSA_ILi64EEENSA_ILi256EEENSA_ILi32EEEEEENS_6half_tENS5_IJlSB_lEEESI_SJ_NS4_8TiledMMAINS4_8MMA_AtomIJNS4_20SM100_MMA_F16BF16_SSISI_SI_fLi64ELi256ELNS4_4UMMA5MajorE0ELSO_0ELNSN_7ScaleInE0ELSP_0EEEEEENS4_6LayoutISC_NS5_IJNSA_ILi0EEEST_ST_EEEEENS5_IJNS4_10UnderscoreESW_SW_EEEEENS4_13SM90_TMA_LOADENS4_14ComposedLayoutINS4_7SwizzleILi2ELi4ELi3EEENS4_18smem_ptr_flag_bitsILi16EEENSS_INS5_IJNSA_ILi8EEESG_EEENS5_IJSG_SB_EEEEEEEvNS4_8identityESZ_S19_vS1A_EENS_8epilogue10collective18CollectiveEpilogueINS1C_23Sm100TmaWarpSpecializedILi4ELi2ELi32ELb1ELb0EEEJSH_NS5_IJNSS_ISE_SB_EES1H_EEESI_SJ_SI_SJ_NS1C_6fusion15FusionCallbacksIS1G_NS1J_17LinearCombinationISI_fSI_fLNS_15FloatRoundStyleE2EEESH_S1I_JEEENS4_5SM1004TMEM4LOAD26SM100_TMEM_LOAD_16dp256b8xESZ_NS10_INS11_ILi3ELi4ELi3EEES14_NSS_INS5_IJS15_SE_EEENS5_IJSE_SB_EEEEEEENS4_17SM75_U32x4_LDSM_NENS4_14SM90_TMA_STOREES1X_NS4_17SM90_U32x4_STSM_NENS4_39AutoVectorizingCopyWithAssumedAlignmentILi128EEEEEEvvEEEEvNT_6ParamsE,"a",@progbits
	.sectionflags	@""
	.align	4
.nv.constant0._ZN7cutlass13device_kernelINS_4gemm6kernel13GemmUniversalIN4cute5tupleIJiiiiEEENS1_10collective13CollectiveMmaINS1_35MainloopSm100TmaUmmaWarpSpecializedILi9ELi2ELi4ENS5_IJNS4_1CILi1EEESB_SB_EEEEENS5_IJNSA_ILi64EEENSA_ILi256EEENSA_ILi32EEEEEENS_6half_tENS5_IJlSB_lEEESI_SJ_NS4_8TiledMMAINS4_8MMA_AtomIJNS4_20SM100_MMA_F16BF16_SSISI_SI_fLi64ELi256ELNS4_4UMMA5MajorE0ELSO_0ELNSN_7ScaleInE0ELSP_0EEEEEENS4_6LayoutISC_NS5_IJNSA_ILi0EEEST_ST_EEEEENS5_IJNS4_10UnderscoreESW_SW_EEEEENS4_13SM90_TMA_LOADENS4_14ComposedLayoutINS4_7SwizzleILi2ELi4ELi3EEENS4_18smem_ptr_flag_bitsILi16EEENSS_INS5_IJNSA_ILi8EEESG_EEENS5_IJSG_SB_EEEEEEEvNS4_8identityESZ_S19_vS1A_EENS_8epilogue10collective18CollectiveEpilogueINS1C_23Sm100TmaWarpSpecializedILi4ELi2ELi32ELb1ELb0EEEJSH_NS5_IJNSS_ISE_SB_EES1H_EEESI_SJ_SI_SJ_NS1C_6fusion15FusionCallbacksIS1G_NS1J_17LinearCombinationISI_fSI_fLNS_15FloatRoundStyleE2EEESH_S1I_JEEENS4_5SM1004TMEM4LOAD26SM100_TMEM_LOAD_16dp256b8xESZ_NS10_INS11_ILi3ELi4ELi3EEES14_NSS_INS5_IJS15_SE_EEENS5_IJSE_SB_EEEEEEENS4_17SM75_U32x4_LDSM_NENS4_14SM90_TMA_STOREES1X_NS4_17SM90_U32x4_STSM_NENS4_39AutoVectorizingCopyWithAssumedAlignmentILi128EEEEEEvvEEEEvNT_6ParamsE:
	.zero		2944


//--------------------- SYMBOLS --------------------------

	.type		.nv.reservedSmem.offset0,@object
	.size		.nv.reservedSmem.offset0,0x4
	.type		.nv.reservedSmem.cap,@object
	.size		.nv.reservedSmem.cap,0x4
	.type		__assertfail,@function
